// auto-generated by cutlass_sweep.gemm — config: {"arch": "sm_90", "cluster_m": 1, "cluster_n": 1, "dtype": "fp32", "dtype_b": "fp32", "layout": "nt", "stages": 3, "tile_k": 32, "tile_m": 128, "tile_n": 128}
#include "cutlass/cutlass.h"
#include "cutlass/gemm/collective/collective_builder.hpp"
#include "cutlass/gemm/device/gemm_universal_adapter.h"
#include "cutlass/gemm/kernel/gemm_universal.hpp"
#include "cutlass/epilogue/collective/collective_builder.hpp"

using ElemA = float;
using ElemB = float;
using ElemCD = float;
using Acc  = float;
using TileShape    = cute::Shape<cute::_128, cute::_128, cute::_32>;
using ClusterShape = cute::Shape<cute::_1, cute::_1, cute::_1>;

using CollectiveEpilogue = typename cutlass::epilogue::collective::CollectiveBuilder<
    cutlass::arch::Sm90, cutlass::arch::OpClassTensorOp,
    TileShape, ClusterShape,
    cutlass::epilogue::collective::EpilogueTileAuto,
    Acc, Acc,
    ElemCD, cutlass::layout::RowMajor, 128 / cutlass::sizeof_bits<ElemCD>::value,
    ElemCD, cutlass::layout::RowMajor, 128 / cutlass::sizeof_bits<ElemCD>::value,
    cutlass::epilogue::collective::EpilogueScheduleAuto
  >::CollectiveOp;

using CollectiveMainloop = typename cutlass::gemm::collective::CollectiveBuilder<
    cutlass::arch::Sm90, cutlass::arch::OpClassTensorOp,
    ElemA, cutlass::layout::RowMajor, 128 / cutlass::sizeof_bits<ElemA>::value,
    ElemB, cutlass::layout::ColumnMajor, 128 / cutlass::sizeof_bits<ElemB>::value,
    Acc,
    TileShape, ClusterShape,
    cutlass::gemm::collective::StageCount<3>,
    cutlass::gemm::collective::KernelScheduleAuto
  >::CollectiveOp;

using GemmKernel = cutlass::gemm::kernel::GemmUniversal<
    cute::Shape<int,int,int,int>,
    CollectiveMainloop,
    CollectiveEpilogue
>;
using Gemm = cutlass::gemm::device::GemmUniversalAdapter<GemmKernel>;

// Force the device kernel symbol into the cubin without needing a host main.
auto* _anchor = &cutlass::device_kernel<GemmKernel>;


// ===== COMPILED SASS (sm_90a) =====

	.target	sm_90a

	.elftype	@"ET_EXEC"


//--------------------- .note.nv.tkinfo           --------------------------
	.section	.note.nv.tkinfo,"",@"SHT_NOTE"
	.sectionflags	@"SHF_NOTE_NV_TKINFO"
	.tkinfo
        /*0018*/ 	.word	0x00000002
        /*0030*/ 	.string	""
        /*0030*/ 	.string	"ptxas"
        /*0030*/ 	.string	"Cuda compilation tools, release 13.0, V13.0.88"
        /*0030*/ 	.string	"Build cuda_13.0.r13.0/compiler.36424714_0"
        /*0030*/ 	.string	"-arch sm_90a -m 64 "



//--------------------- .note.nv.cuinfo           --------------------------
	.section	.note.nv.cuinfo,"",@"SHT_NOTE"
	.sectionflags	@"SHF_NOTE_NV_CUINFO"
        /*0018*/ 	.short	0x0002
        /*001a*/ 	.short	0x005a
        /*001c*/ 	.short	0x0082
	.zero		2


//--------------------- .nv.info                  --------------------------
	.section	.nv.info,"",@"SHT_CUDA_INFO"
	.align	4


	//----- nvinfo : EIATTR_REGCOUNT
	.align		4
        /*0000*/ 	.byte	0x04, 0x2f
        /*0002*/ 	.short	(.L_15 - .L_14)
	.align		4
.L_14:
        /*0004*/ 	.word	index@(_ZN7cutlass13device_kernelINS_4gemm6kernel13GemmUniversalIN4cute5tupleIJiiiiEEENS1_10collective13CollectiveMmaINS1_34MainloopSm90TmaGmmaWarpSpecializedILi3ENS5_IJNS4_1CILi1EEESB_SB_EEENS1_35KernelTmaWarpSpecializedCooperativeEEENS5_IJNSA_ILi128EEESF_NSA_ILi32EEEEEEfNS5_IJlSB_lEEEfSI_NS4_8TiledMMAINS4_8MMA_AtomIJNS4_4SM904GMMA30MMA_64x128x8_F32TF32TF32_SS_TNILNSM_7ScaleInE1ELSO_1EEEEEENS4_6LayoutINS5_IJNSA_ILi2EEESB_SB_EEENS5_IJSB_NSA_ILi0EEESU_EEEEENS5_IJNS4_10UnderscoreESX_SX_EEEEENS4_13SM90_TMA_LOADENS4_14ComposedLayoutINS4_7SwizzleILi3ELi4ELi3EEENS4_18smem_ptr_flag_bitsILi32EEENSR_INS5_IJNSA_ILi8EEESG_EEENS5_IJSG_SB_EEEEEEEvNS4_8identityES10_S1A_vS1B_EENS_8epilogue10collective6detail29Sm90TmaWarpSpecializedAdapterINS1E_15DefaultEpilogueIfSI_SI_NS1D_6thread17LinearCombinationIfLi1EffLNS1I_9ScaleType4KindE0ELNS_15FloatRoundStyleE2EfEENS1_15EpilogueDefaultEEEEEvvEEEEvNT_6ParamsE)
        /*0008*/ 	.word	0x000000a8


	//----- nvinfo : EIATTR_FRAME_SIZE
	.align		4
.L_15:
        /*000c*/ 	.byte	0x04, 0x11
        /*000e*/ 	.short	(.L_17 - .L_16)
	.align		4
.L_16:
        /*0010*/ 	.word	index@(_ZN7cutlass13device_kernelINS_4gemm6kernel13GemmUniversalIN4cute5tupleIJiiiiEEENS1_10collective13CollectiveMmaINS1_34MainloopSm90TmaGmmaWarpSpecializedILi3ENS5_IJNS4_1CILi1EEESB_SB_EEENS1_35KernelTmaWarpSpecializedCooperativeEEENS5_IJNSA_ILi128EEESF_NSA_ILi32EEEEEEfNS5_IJlSB_lEEEfSI_NS4_8TiledMMAINS4_8MMA_AtomIJNS4_4SM904GMMA30MMA_64x128x8_F32TF32TF32_SS_TNILNSM_7ScaleInE1ELSO_1EEEEEENS4_6LayoutINS5_IJNSA_ILi2EEESB_SB_EEENS5_IJSB_NSA_ILi0EEESU_EEEEENS5_IJNS4_10UnderscoreESX_SX_EEEEENS4_13SM90_TMA_LOADENS4_14ComposedLayoutINS4_7SwizzleILi3ELi4ELi3EEENS4_18smem_ptr_flag_bitsILi32EEENSR_INS5_IJNSA_ILi8EEESG_EEENS5_IJSG_SB_EEEEEEEvNS4_8identityES10_S1A_vS1B_EENS_8epilogue10collective6detail29Sm90TmaWarpSpecializedAdapterINS1E_15DefaultEpilogueIfSI_SI_NS1D_6thread17LinearCombinationIfLi1EffLNS1I_9ScaleType4KindE0ELNS_15FloatRoundStyleE2EfEENS1_15EpilogueDefaultEEEEEvvEEEEvNT_6ParamsE)
        /*0014*/ 	.word	0x00000000


	//----- nvinfo : EIATTR_MIN_STACK_SIZE
	.align		4
.L_17:
        /*0018*/ 	.byte	0x04, 0x12
        /*001a*/ 	.short	(.L_19 - .L_18)
	.align		4
.L_18:
        /*001c*/ 	.word	index@(_ZN7cutlass13device_kernelINS_4gemm6kernel13GemmUniversalIN4cute5tupleIJiiiiEEENS1_10collective13CollectiveMmaINS1_34MainloopSm90TmaGmmaWarpSpecializedILi3ENS5_IJNS4_1CILi1EEESB_SB_EEENS1_35KernelTmaWarpSpecializedCooperativeEEENS5_IJNSA_ILi128EEESF_NSA_ILi32EEEEEEfNS5_IJlSB_lEEEfSI_NS4_8TiledMMAINS4_8MMA_AtomIJNS4_4SM904GMMA30MMA_64x128x8_F32TF32TF32_SS_TNILNSM_7ScaleInE1ELSO_1EEEEEENS4_6LayoutINS5_IJNSA_ILi2EEESB_SB_EEENS5_IJSB_NSA_ILi0EEESU_EEEEENS5_IJNS4_10UnderscoreESX_SX_EEEEENS4_13SM90_TMA_LOADENS4_14ComposedLayoutINS4_7SwizzleILi3ELi4ELi3EEENS4_18smem_ptr_flag_bitsILi32EEENSR_INS5_IJNSA_ILi8EEESG_EEENS5_IJSG_SB_EEEEEEEvNS4_8identityES10_S1A_vS1B_EENS_8epilogue10collective6detail29Sm90TmaWarpSpecializedAdapterINS1E_15DefaultEpilogueIfSI_SI_NS1D_6thread17LinearCombinationIfLi1EffLNS1I_9ScaleType4KindE0ELNS_15FloatRoundStyleE2EfEENS1_15EpilogueDefaultEEEEEvvEEEEvNT_6ParamsE)
        /*0020*/ 	.word	0x00000000
.L_19:


//--------------------- .nv.compat                --------------------------
	.section	.nv.compat,"",@"SHT_CUDA_COMPAT_INFO"
	.align	4
        /*0000*/ 	.byte	0x02, 0x09, 0x01, 0x00, 0x02, 0x02, 0x04, 0x00, 0x02, 0x05, 0x05, 0x00, 0x03, 0x07, 0x01, 0x01
        /*0010*/ 	.byte	0x02, 0x03, 0x01, 0x00, 0x02, 0x06, 0x01, 0x00, 0x04, 0x0b, 0x08, 0x00, 0x00, 0x00, 0x00, 0x00
        /*0020*/ 	.byte	0x00, 0x00, 0x00, 0x00


//--------------------- .nv.info._ZN7cutlass13device_kernelINS_4gemm6kernel13GemmUniversalIN4cute5tupleIJiiiiEEENS1_10collective13CollectiveMmaINS1_34MainloopSm90TmaGmmaWarpSpecializedILi3ENS5_IJNS4_1CILi1EEESB_SB_EEENS1_35KernelTmaWarpSpecializedCooperativeEEENS5_IJNSA_ILi128EEESF_NSA_ILi32EEEEEEfNS5_IJlSB_lEEEfSI_NS4_8TiledMMAINS4_8MMA_AtomIJNS4_4SM904GMMA30MMA_64x128x8_F32TF32TF32_SS_TNILNSM_7ScaleInE1ELSO_1EEEEEENS4_6LayoutINS5_IJNSA_ILi2EEESB_SB_EEENS5_IJSB_NSA_ILi0EEESU_EEEEENS5_IJNS4_10UnderscoreESX_SX_EEEEENS4_13SM90_TMA_LOADENS4_14ComposedLayoutINS4_7SwizzleILi3ELi4ELi3EEENS4_18smem_ptr_flag_bitsILi32EEENSR_INS5_IJNSA_ILi8EEESG_EEENS5_IJSG_SB_EEEEEEEvNS4_8identityES10_S1A_vS1B_EENS_8epilogue10collective6detail29Sm90TmaWarpSpecializedAdapterINS1E_15DefaultEpilogueIfSI_SI_NS1D_6thread17LinearCombinationIfLi1EffLNS1I_9ScaleType4KindE0ELNS_15FloatRoundStyleE2EfEENS1_15EpilogueDefaultEEEEEvvEEEEvNT_6ParamsE --------------------------
	.section	.nv.info._ZN7cutlass13device_kernelINS_4gemm6kernel13GemmUniversalIN4cute5tupleIJiiiiEEENS1_10collective13CollectiveMmaINS1_34MainloopSm90TmaGmmaWarpSpecializedILi3ENS5_IJNS4_1CILi1EEESB_SB_EEENS1_35KernelTmaWarpSpecializedCooperativeEEENS5_IJNSA_ILi128EEESF_NSA_ILi32EEEEEEfNS5_IJlSB_lEEEfSI_NS4_8TiledMMAINS4_8MMA_AtomIJNS4_4SM904GMMA30MMA_64x128x8_F32TF32TF32_SS_TNILNSM_7ScaleInE1ELSO_1EEEEEENS4_6LayoutINS5_IJNSA_ILi2EEESB_SB_EEENS5_IJSB_NSA_ILi0EEESU_EEEEENS5_IJNS4_10UnderscoreESX_SX_EEEEENS4_13SM90_TMA_LOADENS4_14ComposedLayoutINS4_7SwizzleILi3ELi4ELi3EEENS4_18smem_ptr_flag_bitsILi32EEENSR_INS5_IJNSA_ILi8EEESG_EEENS5_IJSG_SB_EEEEEEEvNS4_8identityES10_S1A_vS1B_EENS_8epilogue10collective6detail29Sm90TmaWarpSpecializedAdapterINS1E_15DefaultEpilogueIfSI_SI_NS1D_6thread17LinearCombinationIfLi1EffLNS1I_9ScaleType4KindE0ELNS_15FloatRoundStyleE2EfEENS1_15EpilogueDefaultEEEEEvvEEEEvNT_6ParamsE,"",@"SHT_CUDA_INFO"
	.sectionflags	@""
	.align	4


	//----- nvinfo : EIATTR_CUDA_API_VERSION
	.align		4
        /*0000*/ 	.byte	0x04, 0x37
        /*0002*/ 	.short	(.L_21 - .L_20)
.L_20:
        /*0004*/ 	.word	0x00000082


	//----- nvinfo : EIATTR_KPARAM_INFO
	.align		4
.L_21:
        /*0008*/ 	.byte	0x04, 0x17
        /*000a*/ 	.short	(.L_23 - .L_22)
.L_22:
        /*000c*/ 	.word	0x00000000
        /*0010*/ 	.short	0x0000
        /*0012*/ 	.short	0x0070
        /*0014*/ 	.byte	0x00, 0xf0, 0x01, 0x10


	//----- nvinfo : EIATTR_SPARSE_MMA_MASK
	.align		4
.L_23:
        /*0018*/ 	.byte	0x03, 0x50
        /*001a*/ 	.short	0x0000


	//----- nvinfo : EIATTR_MAXREG_COUNT
	.align		4
        /*001c*/ 	.byte	0x03, 0x1b
        /*001e*/ 	.short	0x00a8


	//----- nvinfo : EIATTR_NUM_BARRIERS
	.align		4
        /*0020*/ 	.byte	0x02, 0x4c
        /*0022*/ 	.byte	0x01
	.zero		1


	//----- nvinfo : EIATTR_EXTERNS
	.align		4
        /*0024*/ 	.byte	0x04, 0x0f
        /*0026*/ 	.short	(.L_25 - .L_24)


	//   ....[0]....
	.align		4
.L_24:
        /*0028*/ 	.word	index@(__assertfail)


	//----- nvinfo : EIATTR_MERCURY_ISA_VERSION
	.align		4
.L_25:
        /*002c*/ 	.byte	0x03, 0x5f
        /*002e*/ 	.short	0x0101


	//----- nvinfo : EIATTR_INT_WARP_WIDE_INSTR_OFFSETS
	.align		4
        /*0030*/ 	.byte	0x04, 0x31
        /*0032*/ 	.short	(.L_27 - .L_26)


	//   ....[0]....
.L_26:
        /*0034*/ 	.word	0x000003d0


	//   ....[1]....
        /*0038*/ 	.word	0x000003e0


	//   ....[2]....
        /*003c*/ 	.word	0x000004a0


	//----- nvinfo : EIATTR_COOP_GROUP_MASK_REGIDS
	.align		4
.L_27:
        /*0040*/ 	.byte	0x04, 0x29
        /*0042*/ 	.short	(.L_29 - .L_28)


	//   ....[0]....
.L_28:
        /*0044*/ 	.word	0xffffffff


	//   ....[1]....
        /*0048*/ 	.word	0xffffffff


	//   ....[2]....
        /*004c*/ 	.word	0xffffffff


	//   ....[3]....
        /*0050*/ 	.word	0xffffffff


	//   ....[4]....
        /*0054*/ 	.word	0xffffffff


	//----- nvinfo : EIATTR_COOP_GROUP_INSTR_OFFSETS
	.align		4
.L_29:
        /*0058*/ 	.byte	0x04, 0x28
        /*005a*/ 	.short	(.L_31 - .L_30)


	//   ....[0]....
.L_30:
        /*005c*/ 	.word	0x00000060


	//   ....[1]....
        /*0060*/ 	.word	0x00000070


	//   ....[2]....
        /*0064*/ 	.word	0x00000130


	//   ....[3]....
        /*0068*/ 	.word	0x000002a0


	//   ....[4]....
        /*006c*/ 	.word	0x000011a0


	//----- nvinfo : EIATTR_REG_RECONFIG
	.align		4
.L_31:
        /*0070*/ 	.byte	0x01, 0x54
	.zero		2


	//----- nvinfo : EIATTR_SYSCALL_OFFSETS
	.align		4
        /*0074*/ 	.byte	0x04, 0x46
        /*0076*/ 	.short	(.L_33 - .L_32)


	//   ....[0]....
.L_32:
        /*0078*/ 	.word	0x00001390


	//----- nvinfo : EIATTR_MBARRIER_INSTR_OFFSETS
	.align		4
.L_33:
        /*007c*/ 	.byte	0x04, 0x39
        /*007e*/ 	.short	(.L_35 - .L_34)


	//   ....[0]....
.L_34:
        /*0080*/ 	.word	0x00000230
        /*0084*/ 	.word	0x000000ff
        /*0088*/ 	.word	0x00000000
        /*008c*/ 	.short	0x0100
        /*008e*/ 	.byte	0x08
	.zero		1


	//   ....[1]....
        /*0090*/ 	.word	0x00000240
        /*0094*/ 	.word	0x000000ff
        /*0098*/ 	.word	0x00000018
        /*009c*/ 	.short	0x0100
        /*009e*/ 	.byte	0x08
	.zero		1


	//   ....[2]....
        /*00a0*/ 	.word	0x00000250
        /*00a4*/ 	.word	0x000000ff
        /*00a8*/ 	.word	0x00000008
        /*00ac*/ 	.short	0x0100
        /*00ae*/ 	.byte	0x08
	.zero		1


	//   ....[3]....
        /*00b0*/ 	.word	0x00000260
        /*00b4*/ 	.word	0x000000ff
        /*00b8*/ 	.word	0x00000020
        /*00bc*/ 	.short	0x0100
        /*00be*/ 	.byte	0x08
	.zero		1


	//   ....[4]....
        /*00c0*/ 	.word	0x00000270
        /*00c4*/ 	.word	0x000000ff
        /*00c8*/ 	.word	0x00000010
        /*00cc*/ 	.short	0x0100
        /*00ce*/ 	.byte	0x08
	.zero		1


	//   ....[5]....
        /*00d0*/ 	.word	0x00000280
        /*00d4*/ 	.word	0x000000ff
        /*00d8*/ 	.word	0x00000028
        /*00dc*/ 	.short	0x0100
        /*00de*/ 	.byte	0x08
	.zero		1


	//   ....[6]....
        /*00e0*/ 	.word	0x00000520
        /*00e4*/ 	.word	0x000000ff
        /*00e8*/ 	.word	0x00000040
        /*00ec*/ 	.short	0x0100
        /*00ee*/ 	.byte	0x08
	.zero		1


	//   ....[7]....
        /*00f0*/ 	.word	0x000005a0
        /*00f4*/ 	.word	0x000000ff
        /*00f8*/ 	.word	0x00000048
        /*00fc*/ 	.short	0x0100
        /*00fe*/ 	.byte	0x08
	.zero		1


	//   ....[8]....
        /*0100*/ 	.word	0x00001410
        /*0104*/ 	.word	0x00000003
        /*0108*/ 	.word	0x00000000
        /*010c*/ 	.short	0x010a
        /*010e*/ 	.byte	0x3f
	.zero		1


	//   ....[9]....
        /*0110*/ 	.word	0x00001470
        /*0114*/ 	.word	0x00000003
        /*0118*/ 	.word	0x00000000
        /*011c*/ 	.short	0x010a
        /*011e*/ 	.byte	0x3f
	.zero		1


	//   ....[10]....
        /*0120*/ 	.word	0x000017c0
        /*0124*/ 	.word	0x000000ff
        /*0128*/ 	.word	0x00000000
        /*012c*/ 	.short	0x010a
        /*012e*/ 	.byte	0x07
	.zero		1


	//   ....[11]....
        /*0130*/ 	.word	0x00001800
        /*0134*/ 	.word	0x000000ff
        /*0138*/ 	.word	0x00000000
        /*013c*/ 	.short	0x010a
        /*013e*/ 	.byte	0x07
	.zero		1


	//   ....[12]....
        /*0140*/ 	.word	0x00001a60
        /*0144*/ 	.word	0x000000ff
        /*0148*/ 	.word	0x00000000
        /*014c*/ 	.short	0x0101
        /*014e*/ 	.byte	0x07
	.zero		1


	//   ....[13]....
        /*0150*/ 	.word	0x00001c40
        /*0154*/ 	.word	0x000000ff
        /*0158*/ 	.word	0x00000000
        /*015c*/ 	.short	0x0101
        /*015e*/ 	.byte	0x06
	.zero		1


	//   ....[14]....
        /*0160*/ 	.word	0x000061a0
        /*0164*/ 	.word	0x0000000e
        /*0168*/ 	.word	0x00000018
        /*016c*/ 	.short	0x010a
        /*016e*/ 	.byte	0x3f
	.zero		1


	//   ....[15]....
        /*0170*/ 	.word	0x00006510
        /*0174*/ 	.word	0x00000006
        /*0178*/ 	.word	0x00000048
        /*017c*/ 	.short	0x0101
        /*017e*/ 	.byte	0x3f
	.zero		1


	//   ....[16]....
        /*0180*/ 	.word	0x00006c30
        /*0184*/ 	.word	0x00000007
        /*0188*/ 	.word	0x00000000
        /*018c*/ 	.short	0x010a
        /*018e*/ 	.byte	0x3f
	.zero		1


	//   ....[17]....
        /*0190*/ 	.word	0x00006cb0
        /*0194*/ 	.word	0x00000009
        /*0198*/ 	.word	0x00000000
        /*019c*/ 	.short	0x010a
        /*019e*/ 	.byte	0x3f
	.zero		1


	//   ....[18]....
        /*01a0*/ 	.word	0x00006d40
        /*01a4*/ 	.word	0x00000003
        /*01a8*/ 	.word	0x00000000
        /*01ac*/ 	.short	0x010a
        /*01ae*/ 	.byte	0x3f
	.zero		1


	//   ....[19]....
        /*01b0*/ 	.word	0x00006da0
        /*01b4*/ 	.word	0x00000003
        /*01b8*/ 	.word	0x00000000
        /*01bc*/ 	.short	0x010a
        /*01be*/ 	.byte	0x3f
	.zero		1


	//   ....[20]....
        /*01c0*/ 	.word	0x00006e00
        /*01c4*/ 	.word	0x00000004
        /*01c8*/ 	.word	0x00000000
        /*01cc*/ 	.short	0x010a
        /*01ce*/ 	.byte	0x3f
	.zero		1


	//   ....[21]....
        /*01d0*/ 	.word	0x00006ed0
        /*01d4*/ 	.word	0x0000000e
        /*01d8*/ 	.word	0x00000018
        /*01dc*/ 	.short	0x010a
        /*01de*/ 	.byte	0x3f
	.zero		1


	//   ....[22]....
        /*01e0*/ 	.word	0x00006fa0
        /*01e4*/ 	.word	0x00000007
        /*01e8*/ 	.word	0x00000000
        /*01ec*/ 	.short	0x010a
        /*01ee*/ 	.byte	0x3f
	.zero		1


	//   ....[23]....
        /*01f0*/ 	.word	0x00006ff0
        /*01f4*/ 	.word	0x00000009
        /*01f8*/ 	.word	0x00000000
        /*01fc*/ 	.short	0x010a
        /*01fe*/ 	.byte	0x3f
	.zero		1


	//----- nvinfo : EIATTR_NUM_MBARRIERS
	.align		4
.L_35:
        /*0200*/ 	.byte	0x03, 0x38
        /*0202*/ 	.short	0x0008


	//----- nvinfo : EIATTR_EXIT_INSTR_OFFSETS
	.align		4
        /*0204*/ 	.byte	0x04, 0x1c
        /*0206*/ 	.short	(.L_37 - .L_36)


	//   ....[0]....
.L_36:
        /*0208*/ 	.word	0x00000640


	//   ....[1]....
        /*020c*/ 	.word	0x00000f00


	//   ....[2]....
        /*0210*/ 	.word	0x00005880


	//   ....[3]....
        /*0214*/ 	.word	0x00005eb0


	//   ....[4]....
        /*0218*/ 	.word	0x00006d90


	//----- nvinfo : EIATTR_MAX_THREADS
	.align		4
.L_37:
        /*021c*/ 	.byte	0x04, 0x05
        /*021e*/ 	.short	(.L_39 - .L_38)
.L_38:
        /*0220*/ 	.word	0x00000180
        /*0224*/ 	.word	0x00000001
        /*0228*/ 	.word	0x00000001


	//----- nvinfo : EIATTR_CRS_STACK_SIZE
	.align		4
.L_39:
        /*022c*/ 	.byte	0x04, 0x1e
        /*022e*/ 	.short	(.L_41 - .L_40)
.L_40:
        /*0230*/ 	.word	0x00000000


	//----- nvinfo : EIATTR_CBANK_PARAM_SIZE
	.align		4
.L_41:
        /*0234*/ 	.byte	0x03, 0x19
        /*0236*/ 	.short	0x0470


	//----- nvinfo : EIATTR_PARAM_CBANK
	.align		4
        /*0238*/ 	.byte	0x04, 0x0a
        /*023a*/ 	.short	(.L_43 - .L_42)
	.align		4
.L_42:
        /*023c*/ 	.word	index@(.nv.constant0._ZN7cutlass13device_kernelINS_4gemm6kernel13GemmUniversalIN4cute5tupleIJiiiiEEENS1_10collective13CollectiveMmaINS1_34MainloopSm90TmaGmmaWarpSpecializedILi3ENS5_IJNS4_1CILi1EEESB_SB_EEENS1_35KernelTmaWarpSpecializedCooperativeEEENS5_IJNSA_ILi128EEESF_NSA_ILi32EEEEEEfNS5_IJlSB_lEEEfSI_NS4_8TiledMMAINS4_8MMA_AtomIJNS4_4SM904GMMA30MMA_64x128x8_F32TF32TF32_SS_TNILNSM_7ScaleInE1ELSO_1EEEEEENS4_6LayoutINS5_IJNSA_ILi2EEESB_SB_EEENS5_IJSB_NSA_ILi0EEESU_EEEEENS5_IJNS4_10UnderscoreESX_SX_EEEEENS4_13SM90_TMA_LOADENS4_14ComposedLayoutINS4_7SwizzleILi3ELi4ELi3EEENS4_18smem_ptr_flag_bitsILi32EEENSR_INS5_IJNSA_ILi8EEESG_EEENS5_IJSG_SB_EEEEEEEvNS4_8identityES10_S1A_vS1B_EENS_8epilogue10collective6detail29Sm90TmaWarpSpecializedAdapterINS1E_15DefaultEpilogueIfSI_SI_NS1D_6thread17LinearCombinationIfLi1EffLNS1I_9ScaleType4KindE0ELNS_15FloatRoundStyleE2EfEENS1_15EpilogueDefaultEEEEEvvEEEEvNT_6ParamsE)
        /*0240*/ 	.short	0x0210
        /*0242*/ 	.short	0x0470


	//----- nvinfo : EIATTR_SW_WAR
	.align		4
.L_43:
        /*0244*/ 	.byte	0x04, 0x36
        /*0246*/ 	.short	(.L_45 - .L_44)
.L_44:
        /*0248*/ 	.word	0x00000008
.L_45:


//--------------------- .nv.callgraph             --------------------------
	.section	.nv.callgraph,"",@"SHT_CUDA_CALLGRAPH"
	.align	4
	.sectionentsize	8
	.align		4
        /*0000*/ 	.word	0x00000000
	.align		4
        /*0004*/ 	.word	0xffffffff
	.align		4
        /*0008*/ 	.word	index@(_ZN7cutlass13device_kernelINS_4gemm6kernel13GemmUniversalIN4cute5tupleIJiiiiEEENS1_10collective13CollectiveMmaINS1_34MainloopSm90TmaGmmaWarpSpecializedILi3ENS5_IJNS4_1CILi1EEESB_SB_EEENS1_35KernelTmaWarpSpecializedCooperativeEEENS5_IJNSA_ILi128EEESF_NSA_ILi32EEEEEEfNS5_IJlSB_lEEEfSI_NS4_8TiledMMAINS4_8MMA_AtomIJNS4_4SM904GMMA30MMA_64x128x8_F32TF32TF32_SS_TNILNSM_7ScaleInE1ELSO_1EEEEEENS4_6LayoutINS5_IJNSA_ILi2EEESB_SB_EEENS5_IJSB_NSA_ILi0EEESU_EEEEENS5_IJNS4_10UnderscoreESX_SX_EEEEENS4_13SM90_TMA_LOADENS4_14ComposedLayoutINS4_7SwizzleILi3ELi4ELi3EEENS4_18smem_ptr_flag_bitsILi32EEENSR_INS5_IJNSA_ILi8EEESG_EEENS5_IJSG_SB_EEEEEEEvNS4_8identityES10_S1A_vS1B_EENS_8epilogue10collective6detail29Sm90TmaWarpSpecializedAdapterINS1E_15DefaultEpilogueIfSI_SI_NS1D_6thread17LinearCombinationIfLi1EffLNS1I_9ScaleType4KindE0ELNS_15FloatRoundStyleE2EfEENS1_15EpilogueDefaultEEEEEvvEEEEvNT_6ParamsE)
	.align		4
        /*000c*/ 	.word	index@(__assertfail)
	.align		4
        /*0010*/ 	.word	0x00000000
	.align		4
        /*0014*/ 	.word	0xfffffffe
	.align		4
        /*0018*/ 	.word	0x00000000
	.align		4
        /*001c*/ 	.word	0xfffffffd
	.align		4
        /*0020*/ 	.word	0x00000000
	.align		4
        /*0024*/ 	.word	0xfffffffc


//--------------------- .nv.constant4             --------------------------
	.section	.nv.constant4,"a",@progbits
	.align	8
	.align		8
.nv.constant4:
        /*0000*/ 	.dword	__assertfail
	.align		8
        /*0008*/ 	.dword	__unnamed_1
	.align		8
        /*0010*/ 	.dword	_ZN40_INTERNAL_08bea370_4_k_cu_1f6b43fa_203544cuda3std3__45__cpo5beginE
	.align		8
        /*0018*/ 	.dword	_ZN40_INTERNAL_08bea370_4_k_cu_1f6b43fa_203544cuda3std3__45__cpo3endE
	.align		8
        /*0020*/ 	.dword	_ZN40_INTERNAL_08bea370_4_k_cu_1f6b43fa_203544cuda3std3__45__cpo6cbeginE
	.align		8
        /*0028*/ 	.dword	_ZN40_INTERNAL_08bea370_4_k_cu_1f6b43fa_203544cuda3std3__45__cpo4cendE
	.align		8
        /*0030*/ 	.dword	_ZN40_INTERNAL_08bea370_4_k_cu_1f6b43fa_203544cuda3std3__442_GLOBAL__N__08bea370_4_k_cu_1f6b43fa_203546ignoreE
	.align		8
        /*0038*/ 	.dword	_ZN40_INTERNAL_08bea370_4_k_cu_1f6b43fa_203544cuda3std3__419piecewise_constructE
	.align		8
        /*0040*/ 	.dword	_ZN40_INTERNAL_08bea370_4_k_cu_1f6b43fa_203544cuda3std3__48in_placeE
	.align		8
        /*0048*/ 	.dword	_ZN40_INTERNAL_08bea370_4_k_cu_1f6b43fa_203544cuda3std6ranges3__45__cpo4swapE
	.align		8
        /*0050*/ 	.dword	_ZN40_INTERNAL_08bea370_4_k_cu_1f6b43fa_203544cuda3std6ranges3__45__cpo9iter_moveE
	.align		8
        /*0058*/ 	.dword	_ZN40_INTERNAL_08bea370_4_k_cu_1f6b43fa_203544cute7productE
	.align		8
        /*0060*/ 	.dword	_ZN40_INTERNAL_08bea370_4_k_cu_1f6b43fa_203544cute1_E
	.align		8
        /*0068*/ 	.dword	$str$22
	.align		8
        /*0070*/ 	.dword	$str$23


//--------------------- .text._ZN7cutlass13device_kernelINS_4gemm6kernel13GemmUniversalIN4cute5tupleIJiiiiEEENS1_10collective13CollectiveMmaINS1_34MainloopSm90TmaGmmaWarpSpecializedILi3ENS5_IJNS4_1CILi1EEESB_SB_EEENS1_35KernelTmaWarpSpecializedCooperativeEEENS5_IJNSA_ILi128EEESF_NSA_ILi32EEEEEEfNS5_IJlSB_lEEEfSI_NS4_8TiledMMAINS4_8MMA_AtomIJNS4_4SM904GMMA30MMA_64x128x8_F32TF32TF32_SS_TNILNSM_7ScaleInE1ELSO_1EEEEEENS4_6LayoutINS5_IJNSA_ILi2EEESB_SB_EEENS5_IJSB_NSA_ILi0EEESU_EEEEENS5_IJNS4_10UnderscoreESX_SX_EEEEENS4_13SM90_TMA_LOADENS4_14ComposedLayoutINS4_7SwizzleILi3ELi4ELi3EEENS4_18smem_ptr_flag_bitsILi32EEENSR_INS5_IJNSA_ILi8EEESG_EEENS5_IJSG_SB_EEEEEEEvNS4_8identityES10_S1A_vS1B_EENS_8epilogue10collective6detail29Sm90TmaWarpSpecializedAdapterINS1E_15DefaultEpilogueIfSI_SI_NS1D_6thread17LinearCombinationIfLi1EffLNS1I_9ScaleType4KindE0ELNS_15FloatRoundStyleE2EfEENS1_15EpilogueDefaultEEEEEvvEEEEvNT_6ParamsE --------------------------
	.section	.text._ZN7cutlass13device_kernelINS_4gemm6kernel13GemmUniversalIN4cute5tupleIJiiiiEEENS1_10collective13CollectiveMmaINS1_34MainloopSm90TmaGmmaWarpSpecializedILi3ENS5_IJNS4_1CILi1EEESB_SB_EEENS1_35KernelTmaWarpSpecializedCooperativeEEENS5_IJNSA_ILi128EEESF_NSA_ILi32EEEEEEfNS5_IJlSB_lEEEfSI_NS4_8TiledMMAINS4_8MMA_AtomIJNS4_4SM904GMMA30MMA_64x128x8_F32TF32TF32_SS_TNILNSM_7ScaleInE1ELSO_1EEEEEENS4_6LayoutINS5_IJNSA_ILi2EEESB_SB_EEENS5_IJSB_NSA_ILi0EEESU_EEEEENS5_IJNS4_10UnderscoreESX_SX_EEEEENS4_13SM90_TMA_LOADENS4_14ComposedLayoutINS4_7SwizzleILi3ELi4ELi3EEENS4_18smem_ptr_flag_bitsILi32EEENSR_INS5_IJNSA_ILi8EEESG_EEENS5_IJSG_SB_EEEEEEEvNS4_8identityES10_S1A_vS1B_EENS_8epilogue10collective6detail29Sm90TmaWarpSpecializedAdapterINS1E_15DefaultEpilogueIfSI_SI_NS1D_6thread17LinearCombinationIfLi1EffLNS1I_9ScaleType4KindE0ELNS_15FloatRoundStyleE2EfEENS1_15EpilogueDefaultEEEEEvvEEEEvNT_6ParamsE,"ax",@progbits
	.align	128
.text._ZN7cutlass13device_kernelINS_4gemm6kernel13GemmUniversalIN4cute5tupleIJiiiiEEENS1_10collective13CollectiveMmaINS1_34MainloopSm90TmaGmmaWarpSpecializedILi3ENS5_IJNS4_1CILi1EEESB_SB_EEENS1_35KernelTmaWarpSpecializedCooperativeEEENS5_IJNSA_ILi128EEESF_NSA_ILi32EEEEEEfNS5_IJlSB_lEEEfSI_NS4_8TiledMMAINS4_8MMA_AtomIJNS4_4SM904GMMA30MMA_64x128x8_F32TF32TF32_SS_TNILNSM_7ScaleInE1ELSO_1EEEEEENS4_6LayoutINS5_IJNSA_ILi2EEESB_SB_EEENS5_IJSB_NSA_ILi0EEESU_EEEEENS5_IJNS4_10UnderscoreESX_SX_EEEEENS4_13SM90_TMA_LOADENS4_14ComposedLayoutINS4_7SwizzleILi3ELi4ELi3EEENS4_18smem_ptr_flag_bitsILi32EEENSR_INS5_IJNSA_ILi8EEESG_EEENS5_IJSG_SB_EEEEEEEvNS4_8identityES10_S1A_vS1B_EENS_8epilogue10collective6detail29Sm90TmaWarpSpecializedAdapterINS1E_15DefaultEpilogueIfSI_SI_NS1D_6thread17LinearCombinationIfLi1EffLNS1I_9ScaleType4KindE0ELNS_15FloatRoundStyleE2EfEENS1_15EpilogueDefaultEEEEEvvEEEEvNT_6ParamsE:
        .type           _ZN7cutlass13device_kernelINS_4gemm6kernel13GemmUniversalIN4cute5tupleIJiiiiEEENS1_10collective13CollectiveMmaINS1_34MainloopSm90TmaGmmaWarpSpecializedILi3ENS5_IJNS4_1CILi1EEESB_SB_EEENS1_35KernelTmaWarpSpecializedCooperativeEEENS5_IJNSA_ILi128EEESF_NSA_ILi32EEEEEEfNS5_IJlSB_lEEEfSI_NS4_8TiledMMAINS4_8MMA_AtomIJNS4_4SM904GMMA30MMA_64x128x8_F32TF32TF32_SS_TNILNSM_7ScaleInE1ELSO_1EEEEEENS4_6LayoutINS5_IJNSA_ILi2EEESB_SB_EEENS5_IJSB_NSA_ILi0EEESU_EEEEENS5_IJNS4_10UnderscoreESX_SX_EEEEENS4_13SM90_TMA_LOADENS4_14ComposedLayoutINS4_7SwizzleILi3ELi4ELi3EEENS4_18smem_ptr_flag_bitsILi32EEENSR_INS5_IJNSA_ILi8EEESG_EEENS5_IJSG_SB_EEEEEEEvNS4_8identityES10_S1A_vS1B_EENS_8epilogue10collective6detail29Sm90TmaWarpSpecializedAdapterINS1E_15DefaultEpilogueIfSI_SI_NS1D_6thread17LinearCombinationIfLi1EffLNS1I_9ScaleType4KindE0ELNS_15FloatRoundStyleE2EfEENS1_15EpilogueDefaultEEEEEvvEEEEvNT_6ParamsE,@function
        .size           _ZN7cutlass13device_kernelINS_4gemm6kernel13GemmUniversalIN4cute5tupleIJiiiiEEENS1_10collective13CollectiveMmaINS1_34MainloopSm90TmaGmmaWarpSpecializedILi3ENS5_IJNS4_1CILi1EEESB_SB_EEENS1_35KernelTmaWarpSpecializedCooperativeEEENS5_IJNSA_ILi128EEESF_NSA_ILi32EEEEEEfNS5_IJlSB_lEEEfSI_NS4_8TiledMMAINS4_8MMA_AtomIJNS4_4SM904GMMA30MMA_64x128x8_F32TF32TF32_SS_TNILNSM_7ScaleInE1ELSO_1EEEEEENS4_6LayoutINS5_IJNSA_ILi2EEESB_SB_EEENS5_IJSB_NSA_ILi0EEESU_EEEEENS5_IJNS4_10UnderscoreESX_SX_EEEEENS4_13SM90_TMA_LOADENS4_14ComposedLayoutINS4_7SwizzleILi3ELi4ELi3EEENS4_18smem_ptr_flag_bitsILi32EEENSR_INS5_IJNSA_ILi8EEESG_EEENS5_IJSG_SB_EEEEEEEvNS4_8identityES10_S1A_vS1B_EENS_8epilogue10collective6detail29Sm90TmaWarpSpecializedAdapterINS1E_15DefaultEpilogueIfSI_SI_NS1D_6thread17LinearCombinationIfLi1EffLNS1I_9ScaleType4KindE0ELNS_15FloatRoundStyleE2EfEENS1_15EpilogueDefaultEEEEEvvEEEEvNT_6ParamsE,(.L_x_192 - _ZN7cutlass13device_kernelINS_4gemm6kernel13GemmUniversalIN4cute5tupleIJiiiiEEENS1_10collective13CollectiveMmaINS1_34MainloopSm90TmaGmmaWarpSpecializedILi3ENS5_IJNS4_1CILi1EEESB_SB_EEENS1_35KernelTmaWarpSpecializedCooperativeEEENS5_IJNSA_ILi128EEESF_NSA_ILi32EEEEEEfNS5_IJlSB_lEEEfSI_NS4_8TiledMMAINS4_8MMA_AtomIJNS4_4SM904GMMA30MMA_64x128x8_F32TF32TF32_SS_TNILNSM_7ScaleInE1ELSO_1EEEEEENS4_6LayoutINS5_IJNSA_ILi2EEESB_SB_EEENS5_IJSB_NSA_ILi0EEESU_EEEEENS5_IJNS4_10UnderscoreESX_SX_EEEEENS4_13SM90_TMA_LOADENS4_14ComposedLayoutINS4_7SwizzleILi3ELi4ELi3EEENS4_18smem_ptr_flag_bitsILi32EEENSR_INS5_IJNSA_ILi8EEESG_EEENS5_IJSG_SB_EEEEEEEvNS4_8identityES10_S1A_vS1B_EENS_8epilogue10collective6detail29Sm90TmaWarpSpecializedAdapterINS1E_15DefaultEpilogueIfSI_SI_NS1D_6thread17LinearCombinationIfLi1EffLNS1I_9ScaleType4KindE0ELNS_15FloatRoundStyleE2EfEENS1_15EpilogueDefaultEEEEEvvEEEEvNT_6ParamsE)
        .other          _ZN7cutlass13device_kernelINS_4gemm6kernel13GemmUniversalIN4cute5tupleIJiiiiEEENS1_10collective13CollectiveMmaINS1_34MainloopSm90TmaGmmaWarpSpecializedILi3ENS5_IJNS4_1CILi1EEESB_SB_EEENS1_35KernelTmaWarpSpecializedCooperativeEEENS5_IJNSA_ILi128EEESF_NSA_ILi32EEEEEEfNS5_IJlSB_lEEEfSI_NS4_8TiledMMAINS4_8MMA_AtomIJNS4_4SM904GMMA30MMA_64x128x8_F32TF32TF32_SS_TNILNSM_7ScaleInE1ELSO_1EEEEEENS4_6LayoutINS5_IJNSA_ILi2EEESB_SB_EEENS5_IJSB_NSA_ILi0EEESU_EEEEENS5_IJNS4_10UnderscoreESX_SX_EEEEENS4_13SM90_TMA_LOADENS4_14ComposedLayoutINS4_7SwizzleILi3ELi4ELi3EEENS4_18smem_ptr_flag_bitsILi32EEENSR_INS5_IJNSA_ILi8EEESG_EEENS5_IJSG_SB_EEEEEEEvNS4_8identityES10_S1A_vS1B_EENS_8epilogue10collective6detail29Sm90TmaWarpSpecializedAdapterINS1E_15DefaultEpilogueIfSI_SI_NS1D_6thread17LinearCombinationIfLi1EffLNS1I_9ScaleType4KindE0ELNS_15FloatRoundStyleE2EfEENS1_15EpilogueDefaultEEEEEvvEEEEvNT_6ParamsE,@"STO_CUDA_ENTRY STV_DEFAULT"
_ZN7cutlass13device_kernelINS_4gemm6kernel13GemmUniversalIN4cute5tupleIJiiiiEEENS1_10collective13CollectiveMmaINS1_34MainloopSm90TmaGmmaWarpSpecializedILi3ENS5_IJNS4_1CILi1EEESB_SB_EEENS1_35KernelTmaWarpSpecializedCooperativeEEENS5_IJNSA_ILi128EEESF_NSA_ILi32EEEEEEfNS5_IJlSB_lEEEfSI_NS4_8TiledMMAINS4_8MMA_AtomIJNS4_4SM904GMMA30MMA_64x128x8_F32TF32TF32_SS_TNILNSM_7ScaleInE1ELSO_1EEEEEENS4_6LayoutINS5_IJNSA_ILi2EEESB_SB_EEENS5_IJSB_NSA_ILi0EEESU_EEEEENS5_IJNS4_10UnderscoreESX_SX_EEEEENS4_13SM90_TMA_LOADENS4_14ComposedLayoutINS4_7SwizzleILi3ELi4ELi3EEENS4_18smem_ptr_flag_bitsILi32EEENSR_INS5_IJNSA_ILi8EEESG_EEENS5_IJSG_SB_EEEEEEEvNS4_8identityES10_S1A_vS1B_EENS_8epilogue10collective6detail29Sm90TmaWarpSpecializedAdapterINS1E_15DefaultEpilogueIfSI_SI_NS1D_6thread17LinearCombinationIfLi1EffLNS1I_9ScaleType4KindE0ELNS_15FloatRoundStyleE2EfEENS1_15EpilogueDefaultEEEEEvvEEEEvNT_6ParamsE:
[----:B------:R-:W0:Y:S01]  /*0000*/  LDC R1, c[0x0][0x28] ;  /* 0x00000a00ff017b82 */ /* 0x000e220000000800 */
[----:B------:R-:W1:Y:S01]  /*0010*/  S2R R3, SR_TID.X ;  /* 0x0000000000037919 */ /* 0x000e620000002100 */
[----:B------:R-:W-:Y:S01]  /*0020*/  ELECT P0, URZ, PT ;  /* 0x00000000003f782f */ /* 0x000fe20003800000 */
[----:B------:R-:W-:Y:S01]  /*0030*/  BSSY B0, `(.L_x_0) ;  /* 0x000000f000007945 */ /* 0x000fe20003800000 */
[--C-:B-1----:R-:W-:Y:S02]  /*0040*/  SHF.R.U32.HI R0, RZ, 0x5, R3.reuse ;  /* 0x00000005ff007819 */ /* 0x102fe40000011603 */
[----:B------:R-:W-:-:S03]  /*0050*/  SHF.R.U32.HI R14, RZ, 0x7, R3 ;  /* 0x00000007ff0e7819 */ /* 0x000fc60000011603 */
[----:B------:R-:W1:Y:S04]  /*0060*/  SHFL.IDX PT, R4, R0, RZ, 0x1f ;  /* 0x00001fff00047589 */ /* 0x000e6800000e0000 */
[----:B------:R2:W3:Y:S01]  /*0070*/  SHFL.IDX PT, R10, R14, RZ, 0x1f ;  /* 0x00001fff0e0a7589 */ /* 0x0004e200000e0000 */
[----:B-1----:R-:W-:-:S13]  /*0080*/  ISETP.NE.OR P0, PT, R4, RZ, !P0 ;  /* 0x000000ff0400720c */ /* 0x002fda0004705670 */
[----:B0-23--:R-:W-:Y:S05]  /*0090*/  @P0 BRA `(.L_x_1) ;  /* 0x0000000000200947 */ /* 0x00dfea0003800000 */
[----:B------:R-:W-:Y:S02]  /*00a0*/  ULDC.64 UR4, c[0x0][0x198] ;  /* 0x0000660000047ab9 */ /* 0x000fe40000000a00 */
[----:B------:R-:W-:Y:S02]  /*00b0*/  UIADD3 UR6, UP0, UR4, 0xf0, URZ ;  /* 0x000000f004067890 */ /* 0x000fe4000ff1e03f */
[----:B------:R-:W-:Y:S02]  /*00c0*/  UIADD3 UR4, UP1, UR4, 0x1f0, URZ ;  /* 0x000001f004047890 */ /* 0x000fe4000ff3e03f */
[----:B------:R-:W-:Y:S02]  /*00d0*/  UIADD3.X UR7, URZ, UR5, URZ, UP0, !UPT ;  /* 0x000000053f077290 */ /* 0x000fe400087fe43f */
[----:B------:R-:W-:-:S07]  /*00e0*/  UIADD3.X UR5, URZ, UR5, URZ, UP1, !UPT ;  /* 0x000000053f057290 */ /* 0x000fce0008ffe43f */
[----:B------:R0:W-:Y:S02]  /*00f0*/  UTMACCTL.PF [UR6] ;  /* 0x00000000060079b9 */ /* 0x0001e40008040000 */
[----:B------:R0:W-:Y:S02]  /*0100*/  UTMACCTL.PF [UR4] ;  /* 0x00000000040079b9 */ /* 0x0001e40008040000 */
[----:B0-----:R-:W-:Y:S01]  /*0110*/  NOP ;  /* 0x0000000000007918 */ /* 0x001fe20000000000 */
.L_x_1:
[----:B------:R-:W-:Y:S05]  /*0120*/  BSYNC B0 ;  /* 0x0000000000007941 */ /* 0x000fea0003800000 */
.L_x_0:
[----:B------:R-:W0:Y:S02]  /*0130*/  SHFL.IDX PT, R2, R0, RZ, 0x1f ;  /* 0x00001fff00027589 */ /* 0x000e2400000e0000 */
[----:B0-----:R-:W-:-:S13]  /*0140*/  ISETP.NE.AND P0, PT, R2, RZ, PT ;  /* 0x000000ff0200720c */ /* 0x001fda0003f05270 */
[----:B------:R-:W-:Y:S05]  /*0150*/  @P0 BRA `(.L_x_2) ;  /* 0x0000000000500947 */ /* 0x000fea0003800000 */
[----:B------:R-:W0:Y:S01]  /*0160*/  S2UR UR8, SR_CgaCtaId ;  /* 0x00000000000879c3 */ /* 0x000e220000008800 */
[----:B------:R-:W-:Y:S01]  /*0170*/  UMOV UR4, 0x400 ;  /* 0x0000040000047882 */ /* 0x000fe20000000000 */
[----:B------:R-:W-:Y:S01]  /*0180*/  UMOV UR5, 0x1 ;  /* 0x0000000100057882 */ /* 0x000fe20000000000 */
[----:B------:R-:W-:Y:S01]  /*0190*/  UMOV UR6, 0x100 ;  /* 0x0000010000067882 */ /* 0x000fe20000000000 */
[----:B------:R-:W-:Y:S01]  /*01a0*/  ELECT P0, URZ, PT ;  /* 0x00000000003f782f */ /* 0x000fe20003800000 */
[----:B------:R-:W-:-:S04]  /*01b0*/  UIADD3 UR6, -UR6, 0x100000, URZ ;  /* 0x0010000006067890 */ /* 0x000fc8000fffe13f */
[----:B------:R-:W-:Y:S02]  /*01c0*/  USHF.L.U32 UR7, UR6, 0xb, URZ ;  /* 0x0000000b06077899 */ /* 0x000fe4000800063f */
[----:B------:R-:W-:Y:S02]  /*01d0*/  USHF.L.U32 UR6, UR6, 0x1, URZ ;  /* 0x0000000106067899 */ /* 0x000fe4000800063f */
[----:B0-----:R-:W-:Y:S02]  /*01e0*/  ULEA UR8, UR8, UR4, 0x18 ;  /* 0x0000000408087291 */ /* 0x001fe4000f8ec03f */
[----:B------:R-:W-:-:S04]  /*01f0*/  UIADD3 UR4, -UR5, 0x100000, URZ ;  /* 0x0010000005047890 */ /* 0x000fc8000fffe13f */
[----:B------:R-:W-:Y:S02]  /*0200*/  USHF.L.U32 UR5, UR4, 0xb, URZ ;  /* 0x0000000b04057899 */ /* 0x000fe4000800063f */
[----:B------:R-:W-:Y:S01]  /*0210*/  USHF.L.U32 UR4, UR4, 0x1, URZ ;  /* 0x0000000104047899 */ /* 0x000fe2000800063f */
[----:B------:R-:W0:Y:S11]  /*0220*/  FENCE.VIEW.ASYNC.S ;  /* 0x00000000000073c6 */ /* 0x000e360000000000 */
[----:B0-----:R0:W1:Y:S01]  /*0230*/  SYNCS.EXCH.64 URZ, [UR8], UR4 ;  /* 0x00000004083f75b2 */ /* 0x0010620008000100 */
[----:B------:R0:W2:Y:S01]  /*0240*/  SYNCS.EXCH.64 URZ, [UR8+0x18], UR6 ;  /* 0x00001806083f75b2 */ /* 0x0000a20008000100 */
[----:B------:R0:W3:Y:S01]  /*0250*/  SYNCS.EXCH.64 URZ, [UR8+0x8], UR4 ;  /* 0x00000804083f75b2 */ /* 0x0000e20008000100 */
[----:B------:R0:W4:Y:S01]  /*0260*/  SYNCS.EXCH.64 URZ, [UR8+0x20], UR6 ;  /* 0x00002006083f75b2 */ /* 0x0001220008000100 */
[----:B------:R0:W0:Y:S01]  /*0270*/  SYNCS.EXCH.64 URZ, [UR8+0x10], UR4 ;  /* 0x00001004083f75b2 */ /* 0x0000220008000100 */
[----:B------:R0:W0:Y:S01]  /*0280*/  SYNCS.EXCH.64 URZ, [UR8+0x28], UR6 ;  /* 0x00002806083f75b2 */ /* 0x0000220008000100 */
[----:B------:R-:W-:Y:S01]  /*0290*/  NOP ;  /* 0x0000000000007918 */ /* 0x000fe20000000000 */
.L_x_2:
[----:B------:R-:W5:Y:S01]  /*02a0*/  SHFL.IDX PT, R0, R0, RZ, 0x1f ;  /* 0x00001fff00007589 */ /* 0x000f6200000e0000 */
[----:B------:R-:W-:Y:S01]  /*02b0*/  ELECT P0, URZ, PT ;  /* 0x00000000003f782f */ /* 0x000fe20003800000 */
[----:B------:R-:W1:Y:S01]  /*02c0*/  LDC R2, c[0x0][0x65c] ;  /* 0x00019700ff027b82 */ /* 0x000e620000000800 */
[----:B------:R-:W-:Y:S01]  /*02d0*/  SHF.R.S32.HI R7, RZ, 0x1f, R4 ;  /* 0x0000001fff077819 */ /* 0x000fe20000011404 */
[----:B------:R-:W2:Y:S01]  /*02e0*/  S2R R5, SR_CTAID.Y ;  /* 0x0000000000057919 */ /* 0x000ea20000002600 */
[----:B0-----:R-:W-:Y:S01]  /*02f0*/  UMOV UR4, 0x20 ;  /* 0x0000002000047882 */ /* 0x001fe20000000000 */
[----:B------:R-:W-:Y:S01]  /*0300*/  NOP ;  /* 0x0000000000007918 */ /* 0x000fe20000000000 */
[----:B------:R-:W-:Y:S01]  /*0310*/  LEA.HI R7, R7, R4, RZ, 0x2 ;  /* 0x0000000407077211 */ /* 0x000fe200078f10ff */
[----:B------:R-:W0:Y:S01]  /*0320*/  S2R R6, SR_CTAID.X ;  /* 0x0000000000067919 */ /* 0x000e220000002500 */
[----:B------:R-:W-:Y:S01]  /*0330*/  ISETP.NE.AND P2, PT, R10, RZ, PT ;  /* 0x000000ff0a00720c */ /* 0x000fe20003f45270 */
[----:B------:R-:W-:Y:S01]  /*0340*/  NOP ;  /* 0x0000000000007918 */ /* 0x000fe20000000000 */
[----:B------:R-:W-:-:S02]  /*0350*/  LOP3.LUT R7, R7, 0xfffffffc, RZ, 0xc0, !PT ;  /* 0xfffffffc07077812 */ /* 0x000fc400078ec0ff */
[----:B-----5:R-:W-:Y:S02]  /*0360*/  ISETP.NE.OR P0, PT, R0, RZ, !P0 ;  /* 0x000000ff0000720c */ /* 0x020fe40004705670 */
[----:B-1----:R-:W-:-:S04]  /*0370*/  ISETP.NE.AND P3, PT, R2, 0x1, PT ;  /* 0x000000010200780c */ /* 0x002fc80003f65270 */
[----:B------:R-:W-:Y:S01]  /*0380*/  P2R R0, PR, RZ, 0x8 ;  /* 0x00000008ff007803 */ /* 0x000fe20000000000 */
[----:B------:R-:W-:Y:S01]  /*0390*/  IMAD.IADD R0, R4, 0x1, -R7 ;  /* 0x0000000104007824 */ /* 0x000fe200078e0a07 */
[----:B------:R-:W-:Y:S01]  /*03a0*/  LOP3.LUT R4, R3, 0x7f, RZ, 0xc0, !PT ;  /* 0x0000007f03047812 */ /* 0x000fe200078ec0ff */
[----:B------:R-:W-:-:S03]  /*03b0*/  IMAD.MOV.U32 R7, RZ, RZ, RZ ;  /* 0x000000ffff077224 */ /* 0x000fc600078e00ff */
[----:B------:R-:W-:Y:S01]  /*03c0*/  ISETP.NE.AND P1, PT, R0, 0x3, PT ;  /* 0x000000030000780c */ /* 0x000fe20003f25270 */
[----:B------:R-:W-:Y:S01]  /*03d0*/  VOTEU.ALL UP0, P0 ;  /* 0x00000000003f7886 */ /* 0x000fe20000000000 */
[----:B------:R-:W-:Y:S01]  /*03e0*/  VOTEU.ALL UP1, P0 ;  /* 0x00000000003f7886 */ /* 0x000fe20000020000 */
[----:B------:R-:W0:Y:S01]  /*03f0*/  @P3 LDC R17, c[0x0][0x10] ;  /* 0x00000400ff113b82 */ /* 0x000e220000000800 */
[----:B--2---:R-:W-:Y:S02]  /*0400*/  @P3 IMAD.MOV.U32 R8, RZ, RZ, R5 ;  /* 0x000000ffff083224 */ /* 0x004fe400078e0005 */
[----:B------:R-:W-:Y:S01]  /*0410*/  @!UP0 UMOV UR6, 0x400 ;  /* 0x0000040000068882 */ /* 0x000fe20000000000 */
[----:B------:R-:W-:-:S04]  /*0420*/  @!UP0 UIADD3 UR4, -UR4, 0x100000, URZ ;  /* 0x0010000004048890 */ /* 0x000fc8000fffe13f */
[----:B------:R-:W-:Y:S02]  /*0430*/  @!UP0 USHF.L.U32 UR5, UR4, 0xb, URZ ;  /* 0x0000000b04058899 */ /* 0x000fe4000800063f */
[----:B------:R-:W-:Y:S01]  /*0440*/  @!UP0 USHF.L.U32 UR4, UR4, 0x1, URZ ;  /* 0x0000000104048899 */ /* 0x000fe2000800063f */
[----:B------:R-:W-:Y:S01]  /*0450*/  @P3 IMAD.MOV.U32 R9, RZ, RZ, RZ ;  /* 0x000000ffff093224 */ /* 0x000fe200078e00ff */
[----:B------:R-:W1:Y:S08]  /*0460*/  @!UP0 S2UR UR7, SR_CgaCtaId ;  /* 0x00000000000789c3 */ /* 0x000e700000008800 */
[----:B------:R-:W2:Y:S01]  /*0470*/  @!P3 LDC R11, c[0x0][0xc] ;  /* 0x00000300ff0bbb82 */ /* 0x000ea20000000800 */
[----:B0-----:R-:W-:Y:S01]  /*0480*/  @P3 IMAD.WIDE.U32 R16, R6, R17, R8 ;  /* 0x0000001106103225 */ /* 0x001fe200078e0008 */
[----:B-1----:R-:W-:Y:S01]  /*0490*/  @!UP0 ULEA UR8, UR7, UR6, 0x18 ;  /* 0x0000000607088291 */ /* 0x002fe2000f8ec03f */
[----:B------:R-:W-:-:S02]  /*04a0*/  VOTEU.ALL UP0, P0 ;  /* 0x00000000003f7886 */ /* 0x000fc40000000000 */
[----:B------:R-:W-:Y:S01]  /*04b0*/  ULDC UR6, c[0x0][0xc] ;  /* 0x0000030000067ab9 */ /* 0x000fe20000000800 */
[----:B------:R-:W-:Y:S01]  /*04c0*/  ISETP.EQ.OR P0, PT, R0, RZ, !P1 ;  /* 0x000000ff0000720c */ /* 0x000fe20004f02670 */
[----:B------:R-:W-:-:S03]  /*04d0*/  ULDC UR7, c[0x0][0x10] ;  /* 0x0000040000077ab9 */ /* 0x000fc60000000800 */
[C---:B------:R-:W-:Y:S01]  /*04e0*/  ISETP.EQ.AND P0, PT, R10.reuse, RZ, P0 ;  /* 0x000000ff0a00720c */ /* 0x040fe20000702270 */
[----:B------:R-:W-:Y:S02]  /*04f0*/  VIADD R10, R10, 0xffffffff ;  /* 0xffffffff0a0a7836 */ /* 0x000fe40000000000 */
[----:B--2---:R-:W-:Y:S01]  /*0500*/  @!P3 IMAD.WIDE.U32 R8, R11, R5, R6 ;  /* 0x000000050b08b225 */ /* 0x004fe200078e0006 */
[----:B------:R-:W0:Y:S02]  /*0510*/  FENCE.VIEW.ASYNC.S ;  /* 0x00000000000073c6 */ /* 0x000e240000000000 */
[----:B0-----:R-:W3:Y:S01]  /*0520*/  @!UP0 SYNCS.EXCH.64 URZ, [UR8+0x40], UR4 ;  /* 0x00004004083f85b2 */ /* 0x001ee20008000100 */
[----:B------:R-:W-:Y:S01]  /*0530*/  SEL R18, RZ, 0x1, !P0 ;  /* 0x00000001ff127807 */ /* 0x000fe20004000000 */
[----:B------:R-:W-:Y:S01]  /*0540*/  @P3 IMAD.MOV.U32 R11, RZ, RZ, RZ ;  /* 0x000000ffff0b3224 */ /* 0x000fe200078e00ff */
[----:B------:R-:W-:Y:S01]  /*0550*/  ISETP.GE.U32.AND P1, PT, R10, 0x2, PT ;  /* 0x000000020a00780c */ /* 0x000fe20003f26070 */
[----:B------:R-:W-:-:S02]  /*0560*/  @!P3 IMAD.MOV.U32 R16, RZ, RZ, R8 ;  /* 0x000000ffff10b224 */ /* 0x000fc400078e0008 */
[----:B------:R-:W-:Y:S01]  /*0570*/  @P3 IMAD.IADD R17, R17, 0x1, R11 ;  /* 0x0000000111113824 */ /* 0x000fe200078e020b */
[----:B------:R-:W-:Y:S01]  /*0580*/  SEL R18, R18, 0x2, P1 ;  /* 0x0000000212127807 */ /* 0x000fe20000800000 */
[----:B------:R-:W-:Y:S01]  /*0590*/  @!P3 IMAD.MOV.U32 R17, RZ, RZ, R9 ;  /* 0x000000ffff11b224 */ /* 0x000fe200078e0009 */
[----:B------:R0:W3:Y:S01]  /*05a0*/  @!UP1 SYNCS.EXCH.64 URZ, [UR8+0x48], UR4 ;  /* 0x00004804083f95b2 */ /* 0x0000e20008000100 */
[----:B------:R-:W-:Y:S01]  /*05b0*/  NOP ;  /* 0x0000000000007918 */ /* 0x000fe20000000000 */
[----:B0-----:R-:W-:-:S03]  /*05c0*/  UIMAD.WIDE.U32 UR4, UR6, UR7, URZ ;  /* 0x00000007060472a5 */ /* 0x001fc6000f8e003f */
[----:B------:R-:W-:Y:S02]  /*05d0*/  ULDC UR6, c[0x0][0x14] ;  /* 0x0000050000067ab9 */ /* 0x000fe40000000800 */
[----:B------:R-:W-:Y:S02]  /*05e0*/  UIMAD.WIDE.U32 UR36, UR4, UR6, URZ ;  /* 0x00000006042472a5 */ /* 0x000fe4000f8e003f */
[----:B------:R-:W-:-:S04]  /*05f0*/  UIMAD UR42, UR5, UR6, URZ ;  /* 0x00000006052a72a4 */ /* 0x000fc8000f8e023f */
[----:B------:R-:W-:Y:S01]  /*0600*/  UIADD3 UR42, UR37, UR42, URZ ;  /* 0x0000002a252a7290 */ /* 0x000fe2000fffe03f */
[----:B---34-:R-:W-:Y:S06]  /*0610*/  BAR.SYNC.DEFER_BLOCKING 0x0 ;  /* 0x0000000000007b1d */ /* 0x018fec0000010000 */
[----:B------:R-:W-:Y:S05]  /*0620*/  @!P2 BRA `(.L_x_3) ;  /* 0x000000500098a947 */ /* 0x000fea0003800000 */
[----:B------:R-:W-:-:S13]  /*0630*/  ISETP.GT.U32.AND P0, PT, R10, 0x1, PT ;  /* 0x000000010a00780c */ /* 0x000fda0003f04070 */
[----:B------:R-:W-:Y:S05]  /*0640*/  @P0 EXIT ;  /* 0x000000000000094d */ /* 0x000fea0003800000 */
[----:B------:R-:W-:Y:S01]  /*0650*/  ULDC.64 UR4, c[0x0][0x650] ;  /* 0x0001940000047ab9 */ /* 0x000fe20000000a00 */
[----:B------:R-:W-:Y:S01]  /*0660*/  PRMT R0, RZ, 0x7610, R0 ;  /* 0x00007610ff007816 */ /* 0x000fe20000000000 */
[----:B------:R-:W-:Y:S01]  /*0670*/  IMAD.MOV.U32 R101, RZ, RZ, -0x1 ;  /* 0xffffffffff657424 */ /* 0x000fe200078e00ff */
[----:B------:R-:W-:Y:S01]  /*0680*/  ISETP.GE.U32.AND P0, PT, R16, UR4, PT ;  /* 0x0000000410007c0c */ /* 0x000fe2000bf06070 */
[----:B------:R-:W-:Y:S02]  /*0690*/  IMAD.MOV.U32 R100, RZ, RZ, -0x1 ;  /* 0xffffffffff647424 */ /* 0x000fe400078e00ff */
[----:B------:R-:W-:Y:S01]  /*06a0*/  IMAD.MOV.U32 R99, RZ, RZ, -0x1 ;  /* 0xffffffffff637424 */ /* 0x000fe200078e00ff */
[----:B------:R-:W-:-:S13]  /*06b0*/  ISETP.GE.U32.AND.EX P0, PT, R17, UR5, PT, P0 ;  /* 0x0000000511007c0c */ /* 0x000fda000bf06100 */
[----:B------:R-:W-:Y:S05]  /*06c0*/  @P0 BRA `(.L_x_4) ;  /* 0x0000000400540947 */ /* 0x000fea0003800000 */
[----:B------:R-:W0:Y:S01]  /*06d0*/  LDC.64 R20, c[0x0][0x628] ;  /* 0x00018a00ff147b82 */ /* 0x000e220000000a00 */
[----:B------:R-:W-:Y:S02]  /*06e0*/  IMAD.MOV.U32 R8, RZ, RZ, R16 ;  /* 0x000000ffff087224 */ /* 0x000fe400078e0010 */
[----:B------:R-:W-:-:S05]  /*06f0*/  IMAD.MOV.U32 R9, RZ, RZ, R17 ;  /* 0x000000ffff097224 */ /* 0x000fca00078e0011 */
[----:B------:R-:W1:Y:S08]  /*0700*/  LDC R0, c[0x0][0x630] ;  /* 0x00018c00ff007b82 */ /* 0x000e700000000800 */
[----:B------:R-:W2:Y:S01]  /*0710*/  LDC.64 R22, c[0x0][0x620] ;  /* 0x00018800ff167b82 */ /* 0x000ea20000000a00 */
[----:B0-----:R-:W-:-:S04]  /*0720*/  ISETP.NE.U32.AND P0, PT, R20, RZ, PT ;  /* 0x000000ff1400720c */ /* 0x001fc80003f05070 */
[----:B------:R-:W-:-:S13]  /*0730*/  ISETP.NE.AND.EX P0, PT, R21, RZ, PT, P0 ;  /* 0x000000ff1500720c */ /* 0x000fda0003f05300 */
[----:B-12---:R-:W-:Y:S05]  /*0740*/  @!P0 BRA `(.L_x_5) ;  /* 0x0000000000288947 */ /* 0x006fea0003800000 */
[----:B------:R-:W0:Y:S02]  /*0750*/  LDC R13, c[0x0][0x634] ;  /* 0x00018d00ff0d7b82 */ /* 0x000e240000000800 */
[----:B0-----:R-:W-:-:S05]  /*0760*/  IADD3 R13, P0, R16, R13, RZ ;  /* 0x0000000d100d7210 */ /* 0x001fca0007f1e0ff */
[----:B------:R-:W-:-:S04]  /*0770*/  IMAD.X R15, RZ, RZ, R17, P0 ;  /* 0x000000ffff0f7224 */ /* 0x000fc800000e0611 */
[----:B------:R-:W-:-:S04]  /*0780*/  IMAD.WIDE.U32 R8, R15, R20, RZ ;  /* 0x000000140f087225 */ /* 0x000fc800078e00ff */
[----:B------:R-:W-:-:S04]  /*0790*/  IMAD.WIDE.U32 R10, P0, R13, R21, R8 ;  /* 0x000000150d0a7225 */ /* 0x000fc80007800008 */
[----:B------:R-:W-:-:S04]  /*07a0*/  IMAD.WIDE.U32 R8, R13, R20, RZ ;  /* 0x000000140d087225 */ /* 0x000fc800078e00ff */
[----:B------:R-:W-:Y:S01]  /*07b0*/  IMAD.X R13, RZ, RZ, RZ, P0 ;  /* 0x000000ffff0d7224 */ /* 0x000fe200000e06ff */
[----:B------:R-:W-:Y:S01]  /*07c0*/  IADD3 RZ, P0, R9, R10, RZ ;  /* 0x0000000a09ff7210 */ /* 0x000fe20007f1e0ff */
[----:B------:R-:W-:-:S04]  /*07d0*/  IMAD.MOV.U32 R12, RZ, RZ, R11 ;  /* 0x000000ffff0c7224 */ /* 0x000fc800078e000b */
[----:B------:R-:W-:-:S08]  /*07e0*/  IMAD.WIDE.U32.X R8, R15, R21, R12, P0 ;  /* 0x000000150f087225 */ /* 0x000fd000000e040c */
.L_x_5:
[-CC-:B------:R-:W-:Y:S01]  /*07f0*/  SHF.R.U64 R99, R8, R0.reuse, R9.reuse ;  /* 0x0000000008637219 */ /* 0x180fe20000001209 */
[----:B------:R-:W0:Y:S01]  /*0800*/  LDC R12, c[0x0][0x618] ;  /* 0x00018600ff0c7b82 */ /* 0x000e220000000800 */
[----:B------:R-:W-:Y:S01]  /*0810*/  SHF.R.U32.HI R7, RZ, R0, R9 ;  /* 0x00000000ff077219 */ /* 0x000fe20000011609 */
[----:B------:R-:W-:Y:S01]  /*0820*/  ULDC UR4, c[0x0][0x150] ;  /* 0x0000540000047ab9 */ /* 0x000fe20000000800 */
[----:B------:R-:W-:Y:S02]  /*0830*/  IADD3 R11, P0, RZ, -R99, RZ ;  /* 0x80000063ff0b7210 */ /* 0x000fe40007f1e0ff */
[----:B------:R-:W-:-:S03]  /*0840*/  I2FP.F32.U32 R0, R6 ;  /* 0x0000000600007245 */ /* 0x000fc60000201000 */
[----:B------:R-:W1:Y:S01]  /*0850*/  LDC.64 R30, c[0x0][0x640] ;  /* 0x00019000ff1e7b82 */ /* 0x000e620000000a00 */
[----:B------:R-:W-:Y:S02]  /*0860*/  IMAD.X R13, RZ, RZ, ~R7, P0 ;  /* 0x000000ffff0d7224 */ /* 0x000fe400000e0e07 */
[----:B------:R-:W-:Y:S01]  /*0870*/  FMUL R0, R0, UR4 ;  /* 0x0000000400007c20 */ /* 0x000fe20008400000 */
[----:B------:R-:W-:Y:S01]  /*0880*/  IMAD.WIDE.U32 R8, R11, R22, R16 ;  /* 0x000000160b087225 */ /* 0x000fe200078e0010 */
[----:B------:R-:W-:-:S03]  /*0890*/  ULDC UR4, c[0x0][0x154] ;  /* 0x0000550000047ab9 */ /* 0x000fc60000000800 */
[----:B------:R-:W-:Y:S01]  /*08a0*/  IMAD R10, R13, R22, RZ ;  /* 0x000000160d0a7224 */ /* 0x000fe200078e02ff */
[----:B------:R-:W2:Y:S01]  /*08b0*/  LDC R7, c[0x0][0x144] ;  /* 0x00005100ff077b82 */ /* 0x000ea20000000800 */
[----:B------:R-:W3:Y:S02]  /*08c0*/  F2I.U32.TRUNC.NTZ R0, R0 ;  /* 0x0000000000007305 */ /* 0x000ee4000020f000 */
[----:B------:R-:W-:-:S04]  /*08d0*/  IMAD R11, R11, R23, R10 ;  /* 0x000000170b0b7224 */ /* 0x000fc800078e020a */
[----:B------:R-:W-:Y:S01]  /*08e0*/  IMAD.IADD R9, R9, 0x1, R11 ;  /* 0x0000000109097824 */ /* 0x000fe200078e020b */
[----:B------:R-:W4:Y:S01]  /*08f0*/  LDC R24, c[0x0][0x608] ;  /* 0x00018200ff187b82 */ /* 0x000f220000000800 */
[----:B------:R-:W-:-:S03]  /*0900*/  IMAD.MOV.U32 R11, RZ, RZ, -0x1 ;  /* 0xffffffffff0b7424 */ /* 0x000fc600078e00ff */
[-CC-:B0-----:R-:W-:Y:S02]  /*0910*/  SHF.R.U64 R22, R8, R12.reuse, R9.reuse ;  /* 0x0000000c08167219 */ /* 0x181fe40000001209 */
[----:B------:R-:W-:Y:S02]  /*0920*/  I2FP.F32.U32 R8, R5 ;  /* 0x0000000500087245 */ /* 0x000fe40000201000 */
[----:B------:R-:W0:Y:S01]  /*0930*/  LDC R28, c[0x0][0x658] ;  /* 0x00019600ff1c7b82 */ /* 0x000e220000000800 */
[----:B-1----:R-:W-:Y:S01]  /*0940*/  ISETP.NE.U32.AND P0, PT, R30, RZ, PT ;  /* 0x000000ff1e00720c */ /* 0x002fe20003f05070 */
[----:B---3--:R-:W-:Y:S02]  /*0950*/  IMAD.MOV R10, RZ, RZ, -R0 ;  /* 0x000000ffff0a7224 */ /* 0x008fe400078e0a00 */
[----:B------:R-:W-:Y:S01]  /*0960*/  FMUL R8, R8, UR4 ;  /* 0x0000000408087c20 */ /* 0x000fe20008400000 */
[----:B------:R-:W-:Y:S02]  /*0970*/  SHF.R.U32.HI R9, RZ, R12, R9 ;  /* 0x0000000cff097219 */ /* 0x000fe40000011609 */
[----:B------:R-:W-:Y:S01]  /*0980*/  ISETP.NE.AND.EX P0, PT, R31, RZ, PT, P0 ;  /* 0x000000ff1f00720c */ /* 0x000fe20003f05300 */
[----:B------:R1:W3:Y:S01]  /*0990*/  F2I.U32.TRUNC.NTZ R15, R8 ;  /* 0x00000008000f7305 */ /* 0x0002e2000020f000 */
[----:B------:R-:W1:Y:S01]  /*09a0*/  LDC R20, c[0x0][0x148] ;  /* 0x00005200ff147b82 */ /* 0x000e620000000800 */
[----:B--2---:R-:W-:-:S07]  /*09b0*/  IMAD R0, R7, R10, R6 ;  /* 0x0000000a07007224 */ /* 0x004fce00078e0206 */
[----:B------:R-:W2:Y:S01]  /*09c0*/  LDC R26, c[0x0][0x600] ;  /* 0x00018000ff1a7b82 */ /* 0x000ea20000000800 */
[-CC-:B----4-:R-:W-:Y:S02]  /*09d0*/  SHF.R.U64 R32, R22, R24.reuse, R9.reuse ;  /* 0x0000001816207219 */ /* 0x190fe40000001209 */
[----:B------:R-:W-:Y:S01]  /*09e0*/  SHF.R.U32.HI R7, RZ, R24, R9 ;  /* 0x00000018ff077219 */ /* 0x000fe20000011609 */
[----:B------:R-:W-:-:S04]  /*09f0*/  IMAD.MOV.U32 R9, RZ, RZ, 0x1 ;  /* 0x00000001ff097424 */ /* 0x000fc800078e00ff */
[----:B------:R-:W4:Y:S01]  /*0a00*/  LDC R21, c[0x0][0x648] ;  /* 0x00019200ff157b82 */ /* 0x000f220000000800 */
[-C--:B0-----:R-:W-:Y:S02]  /*0a10*/  SHF.L.U32 R6, R11, R28.reuse, RZ ;  /* 0x0000001c0b067219 */ /* 0x081fe400000006ff */
[--C-:B------:R-:W-:Y:S02]  /*0a20*/  SHF.R.U64 R24, R32, R28, R7.reuse ;  /* 0x0000001c20187219 */ /* 0x100fe40000001207 */
[----:B------:R-:W-:Y:S02]  /*0a30*/  LOP3.LUT R13, RZ, R6, RZ, 0x33, !PT ;  /* 0x00000006ff0d7212 */ /* 0x000fe400078e33ff */
[-C--:B------:R-:W-:Y:S01]  /*0a40*/  SHF.R.U32.HI R7, RZ, R28.reuse, R7 ;  /* 0x0000001cff077219 */ /* 0x080fe20000011607 */
[----:B------:R-:W0:Y:S01]  /*0a50*/  LDC R23, c[0x0][0x638] ;  /* 0x00018e00ff177b82 */ /* 0x000e220000000800 */
[----:B------:R-:W-:Y:S01]  /*0a60*/  SHF.L.U32 R12, R9, R28, RZ ;  /* 0x0000001c090c7219 */ /* 0x000fe200000006ff */
[----:B------:R-:W-:-:S06]  /*0a70*/  IMAD.MOV.U32 R6, RZ, RZ, R24 ;  /* 0x000000ffff067224 */ /* 0x000fcc00078e0018 */
[----:B------:R-:W0:Y:S01]  /*0a80*/  LDC R101, c[0x0][0x610] ;  /* 0x00018400ff657b82 */ /* 0x000e220000000800 */
[----:B-1-3--:R-:W-:Y:S05]  /*0a90*/  @!P0 BRA `(.L_x_6) ;  /* 0x0000000000288947 */ /* 0x00afea0003800000 */
[----:B------:R-:W1:Y:S02]  /*0aa0*/  LDC R11, c[0x0][0x64c] ;  /* 0x00019300ff0b7b82 */ /* 0x000e640000000800 */
[----:B-1----:R-:W-:-:S05]  /*0ab0*/  IADD3 R11, P0, R24, R11, RZ ;  /* 0x0000000b180b7210 */ /* 0x002fca0007f1e0ff */
        /* <DEDUP_REMOVED lines=8> */
.L_x_6:
[----:B----4-:R-:W-:Y:S01]  /*0b40*/  SHF.R.U64 R6, R6, R21, R7 ;  /* 0x0000001506067219 */ /* 0x010fe20000001207 */
[----:B--2---:R-:W-:Y:S01]  /*0b50*/  VIADD R7, R26, 0xffffffff ;  /* 0xffffffff1a077836 */ /* 0x004fe20000000000 */
[----:B------:R-:W-:Y:S01]  /*0b60*/  LOP3.LUT R13, R32, R13, RZ, 0xc0, !PT ;  /* 0x0000000d200d7212 */ /* 0x000fe200078ec0ff */
[----:B------:R-:W-:Y:S02]  /*0b70*/  IMAD.MOV R15, RZ, RZ, -R15 ;  /* 0x000000ffff0f7224 */ /* 0x000fe400078e0a0f */
[----:B------:R-:W-:Y:S02]  /*0b80*/  IMAD.MOV R8, RZ, RZ, -R6 ;  /* 0x000000ffff087224 */ /* 0x000fe400078e0a06 */
[----:B------:R-:W-:Y:S01]  /*0b90*/  IMAD R13, R12, R6, R13 ;  /* 0x000000060c0d7224 */ /* 0x000fe200078e020d */
[----:B------:R-:W-:Y:S01]  /*0ba0*/  LOP3.LUT R6, R22, R7, RZ, 0xc0, !PT ;  /* 0x0000000716067212 */ /* 0x000fe200078ec0ff */
[----:B------:R-:W-:Y:S02]  /*0bb0*/  @P3 IMAD R0, R20, R15, R5 ;  /* 0x0000000f14003224 */ /* 0x000fe400078e0205 */
[----:B0-----:R-:W-:-:S02]  /*0bc0*/  IMAD R5, R8, R23, R24 ;  /* 0x0000001708057224 */ /* 0x001fc400078e0218 */
[----:B------:R-:W-:Y:S02]  /*0bd0*/  IMAD R101, R13, R101, R0 ;  /* 0x000000650d657224 */ /* 0x000fe400078e0200 */
[----:B------:R-:W-:Y:S02]  /*0be0*/  IMAD R6, R5, R26, R6 ;  /* 0x0000001a05067224 */ /* 0x000fe400078e0206 */
[----:B------:R-:W-:-:S03]  /*0bf0*/  IMAD.MOV.U32 R0, RZ, RZ, 0x1 ;  /* 0x00000001ff007424 */ /* 0x000fc600078e00ff */
[----:B------:R-:W-:Y:S02]  /*0c00*/  SEL R100, R6, R101, !P3 ;  /* 0x0000006506647207 */ /* 0x000fe40005800000 */
[----:B------:R-:W-:-:S07]  /*0c10*/  SEL R101, R101, R6, !P3 ;  /* 0x0000000665657207 */ /* 0x000fce0005800000 */
.L_x_4:
[----:B------:R-:W-:-:S08]  /*0c20*/  NOP ;  /* 0x0000000000007918 */ /* 0x000fd00000000000 */
[----:B------:R-:W0:Y:S02]  /*0c30*/  USETMAXREG.TRY_ALLOC.CTAPOOL UP0, 0xe8 ;  /* 0x000000e8000079c8 */ /* 0x000e240008000600 */
[----:B0-----:R-:W-:-:S13]  /*0c40*/  PLOP3.LUT P0, PT, PT, PT, UP0, 0x80, 0x0 ;  /* 0x000000000000781c */ /* 0x001fda0003f0f008 */
[----:B------:R-:W-:Y:S05]  /*0c50*/  @!P0 BRA `(.L_x_4) ;  /* 0xfffffffc00f08947 */ /* 0x000fea000383ffff */
[----:B------:R-:W-:Y:S01]  /*0c60*/  ULDC.64 UR4, c[0x0][0x598] ;  /* 0x0001660000047ab9 */ /* 0x000fe20000000a00 */
[----:B------:R-:W-:Y:S01]  /*0c70*/  ULDC.64 UR38, c[0x0][0x208] ;  /* 0x0000820000267ab9 */ /* 0x000fe20000000a00 */
[----:B------:R-:W-:-:S04]  /*0c80*/  ISETP.NE.U32.AND P0, PT, RZ, UR4, PT ;  /* 0x00000004ff007c0c */ /* 0x000fc8000bf05070 */
[----:B------:R-:W-:-:S13]  /*0c90*/  ISETP.NE.AND.EX P0, PT, RZ, UR5, PT, P0 ;  /* 0x00000005ff007c0c */ /* 0x000fda000bf05300 */
[----:B------:R-:W-:Y:S05]  /*0ca0*/  @!P0 BRA `(.L_x_7) ;  /* 0x00000000001c8947 */ /* 0x000fea0003800000 */
[----:B------:R-:W0:Y:S02]  /*0cb0*/  LDC.64 R6, c[0x0][0x598] ;  /* 0x00016600ff067b82 */ /* 0x000e240000000a00 */
[----:B0-----:R-:W2:Y:S02]  /*0cc0*/  LDG.E.64 R6, desc[UR38][R6.64] ;  /* 0x0000002606067981 */ /* 0x001ea4000c1e1b00 */
[----:B--2---:R-:W-:-:S04]  /*0cd0*/  ISETP.NE.U32.AND P0, PT, R6, RZ, PT ;  /* 0x000000ff0600720c */ /* 0x004fc80003f05070 */
[----:B------:R-:W-:-:S13]  /*0ce0*/  ISETP.NE.AND.EX P0, PT, R7, RZ, PT, P0 ;  /* 0x000000ff0700720c */ /* 0x000fda0003f05300 */
[----:B------:R-:W-:Y:S05]  /*0cf0*/  @!P0 BRA `(.L_x_7) ;  /* 0x0000000000088947 */ /* 0x000fea0003800000 */
[----:B------:R0:W5:Y:S01]  /*0d00*/  LD.E R19, desc[UR38][R6.64] ;  /* 0x0000002606137980 */ /* 0x000162000c101900 */
[----:B------:R-:W-:Y:S05]  /*0d10*/  BRA `(.L_x_8) ;  /* 0x0000000000247947 */ /* 0x000fea0003800000 */
.L_x_7:
[----:B------:R-:W-:Y:S02]  /*0d20*/  ULDC.64 UR4, c[0x0][0x588] ;  /* 0x0001620000047ab9 */ /* 0x000fe40000000a00 */
[----:B------:R-:W-:-:S04]  /*0d30*/  ISETP.NE.U32.AND P0, PT, RZ, UR4, PT ;  /* 0x00000004ff007c0c */ /* 0x000fc8000bf05070 */
[----:B------:R-:W-:-:S13]  /*0d40*/  ISETP.NE.AND.EX P0, PT, RZ, UR5, PT, P0 ;  /* 0x00000005ff007c0c */ /* 0x000fda000bf05300 */
[----:B------:R-:W-:Y:S05]  /*0d50*/  @!P0 BRA `(.L_x_9) ;  /* 0x00000000000c8947 */ /* 0x000fea0003800000 */
[----:B------:R-:W0:Y:S02]  /*0d60*/  LDC.64 R6, c[0x0][0x588] ;  /* 0x00016200ff067b82 */ /* 0x000e240000000a00 */
[----:B0-----:R1:W5:Y:S01]  /*0d70*/  LDG.E R19, desc[UR38][R6.64] ;  /* 0x0000002606137981 */ /* 0x001362000c1e1900 */
[----:B------:R-:W-:Y:S05]  /*0d80*/  BRA `(.L_x_8) ;  /* 0x0000000000087947 */ /* 0x000fea0003800000 */
.L_x_9:
[----:B------:R-:W-:Y:S02]  /*0d90*/  ULDC UR4, c[0x0][0x580] ;  /* 0x0001600000047ab9 */ /* 0x000fe40000000800 */
[----:B------:R-:W-:-:S07]  /*0da0*/  MOV R19, UR4 ;  /* 0x0000000400137c02 */ /* 0x000fce0008000f00 */
.L_x_8:
[----:B------:R-:W-:Y:S02]  /*0db0*/  ULDC.64 UR4, c[0x0][0x5a0] ;  /* 0x0001680000047ab9 */ /* 0x000fe40000000a00 */
[----:B------:R-:W-:-:S04]  /*0dc0*/  ISETP.NE.U32.AND P0, PT, RZ, UR4, PT ;  /* 0x00000004ff007c0c */ /* 0x000fc8000bf05070 */
[----:B------:R-:W-:-:S13]  /*0dd0*/  ISETP.NE.AND.EX P0, PT, RZ, UR5, PT, P0 ;  /* 0x00000005ff007c0c */ /* 0x000fda000bf05300 */
[----:B------:R-:W-:Y:S05]  /*0de0*/  @!P0 BRA `(.L_x_10) ;  /* 0x00000000001c8947 */ /* 0x000fea0003800000 */
[----:B01----:R-:W0:Y:S02]  /*0df0*/  LDC.64 R6, c[0x0][0x5a0] ;  /* 0x00016800ff067b82 */ /* 0x003e240000000a00 */
[----:B0-----:R-:W2:Y:S02]  /*0e00*/  LDG.E.64 R6, desc[UR38][R6.64] ;  /* 0x0000002606067981 */ /* 0x001ea4000c1e1b00 */
[----:B--2---:R-:W-:-:S04]  /*0e10*/  ISETP.NE.U32.AND P0, PT, R6, RZ, PT ;  /* 0x000000ff0600720c */ /* 0x004fc80003f05070 */
[----:B------:R-:W-:-:S13]  /*0e20*/  ISETP.NE.AND.EX P0, PT, R7, RZ, PT, P0 ;  /* 0x000000ff0700720c */ /* 0x000fda0003f05300 */
[----:B------:R-:W-:Y:S05]  /*0e30*/  @!P0 BRA `(.L_x_10) ;  /* 0x0000000000088947 */ /* 0x000fea0003800000 */
[----:B------:R0:W5:Y:S01]  /*0e40*/  LD.E R88, desc[UR38][R6.64] ;  /* 0x0000002606587980 */ /* 0x000162000c101900 */
[----:B------:R-:W-:Y:S05]  /*0e50*/  BRA `(.L_x_11) ;  /* 0x0000000000247947 */ /* 0x000fea0003800000 */
.L_x_10:
[----:B------:R-:W-:Y:S02]  /*0e60*/  ULDC.64 UR4, c[0x0][0x590] ;  /* 0x0001640000047ab9 */ /* 0x000fe40000000a00 */
[----:B------:R-:W-:-:S04]  /*0e70*/  ISETP.NE.U32.AND P0, PT, RZ, UR4, PT ;  /* 0x00000004ff007c0c */ /* 0x000fc8000bf05070 */
[----:B------:R-:W-:-:S13]  /*0e80*/  ISETP.NE.AND.EX P0, PT, RZ, UR5, PT, P0 ;  /* 0x00000005ff007c0c */ /* 0x000fda000bf05300 */
[----:B------:R-:W-:Y:S05]  /*0e90*/  @!P0 BRA `(.L_x_12) ;  /* 0x00000000000c8947 */ /* 0x000fea0003800000 */
[----:B------:R-:W2:Y:S02]  /*0ea0*/  LDC.64 R88, c[0x0][0x590] ;  /* 0x00016400ff587b82 */ /* 0x000ea40000000a00 */
[----:B--2---:R2:W5:Y:S01]  /*0eb0*/  LDG.E R88, desc[UR38][R88.64] ;  /* 0x0000002658587981 */ /* 0x004562000c1e1900 */
[----:B------:R-:W-:Y:S05]  /*0ec0*/  BRA `(.L_x_11) ;  /* 0x0000000000087947 */ /* 0x000fea0003800000 */
.L_x_12:
[----:B------:R-:W-:Y:S02]  /*0ed0*/  ULDC UR4, c[0x0][0x584] ;  /* 0x0001610000047ab9 */ /* 0x000fe40000000800 */
[----:B------:R-:W-:-:S07]  /*0ee0*/  IMAD.U32 R88, RZ, RZ, UR4 ;  /* 0x00000004ff587e24 */ /* 0x000fce000f8e00ff */
.L_x_11:
[----:B------:R-:W-:-:S13]  /*0ef0*/  LOP3.LUT P0, RZ, R0, 0xff, RZ, 0xc0, !PT ;  /* 0x000000ff00ff7812 */ /* 0x000fda000780c0ff */
[----:B------:R-:W-:Y:S05]  /*0f00*/  @!P0 EXIT ;  /* 0x000000000000894d */ /* 0x000fea0003800000 */
[----:B------:R-:W3:Y:S01]  /*0f10*/  LDC R90, c[0x0][0x658] ;  /* 0x00019600ff5a7b82 */ /* 0x000ee20000000800 */
[----:B------:R-:W-:Y:S01]  /*0f20*/  ULDC.64 UR6, c[0x0][0x288] ;  /* 0x0000a20000067ab9 */ /* 0x000fe20000000a00 */
[----:B------:R-:W-:Y:S01]  /*0f30*/  LOP3.LUT R14, R14, 0x1, RZ, 0xc0, !PT ;  /* 0x000000010e0e7812 */ /* 0x000fe200078ec0ff */
[----:B------:R-:W-:Y:S01]  /*0f40*/  UIADD3 UR4, UR7, 0x1f, URZ ;  /* 0x0000001f07047890 */ /* 0x000fe2000fffe03f */
[----:B------:R-:W-:Y:S01]  /*0f50*/  SHF.R.U32.HI R0, RZ, 0x2, R3 ;  /* 0x00000002ff007819 */ /* 0x000fe20000011603 */
[----:B01----:R-:W-:Y:S01]  /*0f60*/  IMAD.MOV.U32 R7, RZ, RZ, -0x1 ;  /* 0xffffffffff077424 */ /* 0x003fe200078e00ff */
[----:B------:R-:W-:Y:S01]  /*0f70*/  SHF.R.U32.HI R4, RZ, 0x1, R4 ;  /* 0x00000001ff047819 */ /* 0x000fe20000011604 */
[----:B------:R-:W-:Y:S01]  /*0f80*/  USHF.R.S32.HI UR5, URZ, 0x1f, UR4 ;  /* 0x0000001f3f057899 */ /* 0x000fe20008011404 */
[----:B------:R-:W0:Y:S01]  /*0f90*/  LDC.64 R92, c[0x0][0x5c8] ;  /* 0x00017200ff5c7b82 */ /* 0x000e220000000a00 */
[----:B------:R-:W-:Y:S01]  /*0fa0*/  IMAD.SHL.U32 R5, R14, 0x40, RZ ;  /* 0x000000400e057824 */ /* 0x000fe200078e00ff */
[----:B------:R-:W-:Y:S01]  /*0fb0*/  LOP3.LUT R0, R0, 0x7, RZ, 0xc0, !PT ;  /* 0x0000000700007812 */ /* 0x000fe200078ec0ff */
[----:B------:R-:W-:Y:S01]  /*0fc0*/  ULEA.HI UR5, UR5, UR4, URZ, 0x5 ;  /* 0x0000000405057291 */ /* 0x000fe2000f8f283f */
[----:B------:R-:W-:Y:S01]  /*0fd0*/  LOP3.LUT R23, R4, 0x30, RZ, 0xc0, !PT ;  /* 0x0000003004177812 */ /* 0x000fe200078ec0ff */
[----:B------:R-:W-:Y:S01]  /*0fe0*/  IMAD.MOV.U32 R9, RZ, RZ, 0x1 ;  /* 0x00000001ff097424 */ /* 0x000fe200078e00ff */
[--C-:B------:R-:W-:Y:S01]  /*0ff0*/  LOP3.LUT R22, R5, 0x40, R0.reuse, 0xe2, !PT ;  /* 0x0000004005167812 */ /* 0x100fe200078ee200 */
[----:B------:R-:W-:Y:S01]  /*1000*/  USHF.R.S32.HI UR43, URZ, 0x5, UR5 ;  /* 0x000000053f2b7899 */ /* 0x000fe20008011405 */
[----:B------:R-:W1:Y:S01]  /*1010*/  LDC R95, c[0x0][0x600] ;  /* 0x00018000ff5f7b82 */ /* 0x000e620000000800 */
[-C--:B------:R-:W-:Y:S01]  /*1020*/  IADD3 R5, RZ, -R23.reuse, -R0 ;  /* 0x80000017ff057210 */ /* 0x080fe20007ffe800 */
[----:B------:R-:W-:Y:S01]  /*1030*/  IMAD.U32 R6, RZ, RZ, UR6 ;  /* 0x00000006ff067e24 */ /* 0x000fe2000f8e00ff */
[C---:B--2---:R-:W-:Y:S01]  /*1040*/  LOP3.LUT R89, R3.reuse, 0x3, RZ, 0xc0, !PT ;  /* 0x0000000303597812 */ /* 0x044fe200078ec0ff */
[----:B------:R-:W-:Y:S01]  /*1050*/  UISETP.LT.AND UP0, UPT, UR43, 0x1, UPT ;  /* 0x000000012b00788c */ /* 0x000fe2000bf01270 */
[----:B------:R-:W-:Y:S01]  /*1060*/  LOP3.LUT R94, R3, 0x80, RZ, 0xc0, !PT ;  /* 0x00000080035e7812 */ /* 0x000fe200078ec0ff */
[----:B------:R-:W-:Y:S01]  /*1070*/  IMAD R5, R14, -0x40, R5 ;  /* 0xffffffc00e057824 */ /* 0x000fe200078e0205 */
[----:B------:R-:W-:Y:S01]  /*1080*/  ULDC UR4, c[0x0][0x284] ;  /* 0x0000a10000047ab9 */ /* 0x000fe20000000800 */
[-C--:B---3--:R-:W-:Y:S01]  /*1090*/  SHF.L.U32 R7, R7, R90.reuse, RZ ;  /* 0x0000005a07077219 */ /* 0x088fe200000006ff */
[----:B------:R-:W-:Y:S01]  /*10a0*/  USEL UR44, UR43, 0x1, UP0 ;  /* 0x000000012b2c7887 */ /* 0x000fe20008000000 */
[----:B------:R-:W-:Y:S01]  /*10b0*/  LOP3.LUT R22, R22, R23, RZ, 0xfc, !PT ;  /* 0x0000001716167212 */ /* 0x000fe200078efcff */
[----:B------:R-:W-:Y:S01]  /*10c0*/  IMAD R89, R89, -0x2, R6 ;  /* 0xfffffffe59597824 */ /* 0x000fe200078e0206 */
[----:B------:R-:W-:Y:S01]  /*10d0*/  SHF.L.U32 R90, R9, R90, RZ ;  /* 0x0000005a095a7219 */ /* 0x000fe200000006ff */
[----:B------:R-:W-:Y:S01]  /*10e0*/  VIADD R97, R5, UR4 ;  /* 0x0000000405617c36 */ /* 0x000fe20008000000 */
[----:B------:R-:W-:Y:S01]  /*10f0*/  LOP3.LUT R98, R18, 0x1, RZ, 0xfc, !PT ;  /* 0x0000000112627812 */ /* 0x000fe200078efcff */
[----:B------:R-:W-:Y:S01]  /*1100*/  IMAD.MOV.U32 R23, RZ, RZ, RZ ;  /* 0x000000ffff177224 */ /* 0x000fe200078e00ff */
[C---:B0-----:R-:W-:Y:S01]  /*1110*/  SHF.L.U64.HI R91, R92.reuse, 0x3, R93 ;  /* 0x000000035c5b7819 */ /* 0x041fe2000001025d */
[----:B------:R-:W-:Y:S01]  /*1120*/  IMAD.SHL.U32 R92, R92, 0x8, RZ ;  /* 0x000000085c5c7824 */ /* 0x000fe200078e00ff */
[----:B------:R-:W-:Y:S01]  /*1130*/  SHF.R.U32.HI R94, RZ, 0x7, R94 ;  /* 0x00000007ff5e7819 */ /* 0x000fe2000001165e */
[----:B------:R-:W-:Y:S01]  /*1140*/  IMAD.SHL.U32 R93, R3, 0x2, RZ ;  /* 0x00000002035d7824 */ /* 0x000fe200078e00ff */
[----:B------:R-:W-:Y:S01]  /*1150*/  LOP3.LUT R96, RZ, R7, RZ, 0x33, !PT ;  /* 0x00000007ff607212 */ /* 0x000fe200078e33ff */
[----:B------:R-:W-:Y:S01]  /*1160*/  UIADD3 UR44, UR43, -UR44, URZ ;  /* 0x8000002c2b2c7290 */ /* 0x000fe2000fffe03f */
[----:B------:R-:W-:Y:S01]  /*1170*/  UMOV UR40, URZ ;  /* 0x0000003f00287c82 */ /* 0x000fe20008000000 */
[----:B-1----:R-:W-:Y:S01]  /*1180*/  VIADD R95, R95, 0xffffffff ;  /* 0xffffffff5f5f7836 */ /* 0x002fe20000000000 */
[----:B------:R-:W-:-:S09]  /*1190*/  UMOV UR41, URZ ;  /* 0x0000003f00297c82 */ /* 0x000fd20008000000 */
.L_x_158:
[----:B0-----:R-:W0:Y:S01]  /*11a0*/  SHFL.IDX PT, R0, R94, RZ, 0x1f ;  /* 0x00001fff5e007589 */ /* 0x001e2200000e0000 */
[----:B-1----:R-:W1:Y:S01]  /*11b0*/  S2UR UR7, SR_CgaCtaId ;  /* 0x00000000000779c3 */ /* 0x002e620000008800 */
[----:B------:R-:W-:Y:S01]  /*11c0*/  UMOV UR6, 0x400 ;  /* 0x0000040000067882 */ /* 0x000fe20000000000 */
[----:B0-----:R-:W-:Y:S01]  /*11d0*/  R2UR UR4, R0 ;  /* 0x00000000000472ca */ /* 0x001fe200000e0000 */
[----:B-1----:R-:W-:-:S12]  /*11e0*/  ULEA UR46, UR7, UR6, 0x18 ;  /* 0x00000006072e7291 */ /* 0x002fd8000f8ec03f */
[----:B------:R-:W-:-:S04]  /*11f0*/  ULEA.HI UR5, UR4, UR4, URZ, 0x1 ;  /* 0x0000000404057291 */ /* 0x000fc8000f8f083f */
[----:B------:R-:W-:-:S04]  /*1200*/  ULOP3.LUT UR5, UR5, 0x7fffe, URZ, 0xc0, !UPT ;  /* 0x0007fffe05057892 */ /* 0x000fc8000f8ec03f */
[----:B------:R-:W-:-:S03]  /*1210*/  UIADD3 UR5, UR4, -UR5, URZ ;  /* 0x8000000504057290 */ /* 0x000fc6000fffe03f */
[----:B------:R-:W-:Y:S01]  /*1220*/  ULDC UR4, c[0x0][0x28c] ;  /* 0x0000a30000047ab9 */ /* 0x000fe20000000800 */
[----:B------:R-:W-:Y:S01]  /*1230*/  ULEA UR5, UR5, UR46, 0xd ;  /* 0x0000002e05057291 */ /* 0x000fe2000f8e683f */
[----:B------:R-:W-:-:S03]  /*1240*/  ISETP.LT.AND P0, PT, RZ, UR4, PT ;  /* 0x00000004ff007c0c */ /* 0x000fc6000bf01270 */
[----:B------:R-:W-:-:S04]  /*1250*/  UIADD3 UR5, UR5, 0x100, URZ ;  /* 0x0000010005057890 */ /* 0x000fc8000fffe03f */
[----:B------:R-:W-:-:S04]  /*1260*/  USHF.R.U32.HI UR5, URZ, 0x4, UR5 ;  /* 0x000000043f057899 */ /* 0x000fc80008011605 */
[----:B------:R-:W-:-:S04]  /*1270*/  ULOP3.LUT UR5, UR5, 0x3fff, URZ, 0xc0, !UPT ;  /* 0x00003fff05057892 */ /* 0x000fc8000f8ec03f */
[----:B------:R-:W-:Y:S01]  /*1280*/  ULOP3.LUT UR45, UR5, 0x10000, URZ, 0xfc, !UPT ;  /* 0x00010000052d7892 */ /* 0x000fe2000f8efc3f */
[----:B--234-:R-:W-:Y:S11]  /*1290*/  @P0 BRA `(.L_x_13) ;  /* 0x0000000000400947 */ /* 0x01cff60003800000 */
[----:B------:R-:W-:Y:S01]  /*12a0*/  MOV R0, 0x0 ;  /* 0x0000000000007802 */ /* 0x000fe20000000f00 */
[----:B------:R-:W-:Y:S01]  /*12b0*/  ULDC.64 UR4, c[0x4][0x68] ;  /* 0x01001a0000047ab9 */ /* 0x000fe20000000a00 */
[----:B------:R-:W-:Y:S01]  /*12c0*/  ULDC.64 UR6, c[0x4][0x8] ;  /* 0x0100020000067ab9 */ /* 0x000fe20000000a00 */
[----:B------:R-:W-:Y:S01]  /*12d0*/  IMAD.U32 R4, RZ, RZ, UR4 ;  /* 0x00000004ff047e24 */ /* 0x000fe2000f8e00ff */
[----:B------:R0:W1:Y:S01]  /*12e0*/  LDC.64 R14, c[0x4][R0] ;  /* 0x01000000000e7b82 */ /* 0x0000620000000a00 */
[----:B------:R-:W-:Y:S01]  /*12f0*/  IMAD.U32 R5, RZ, RZ, UR5 ;  /* 0x00000005ff057e24 */ /* 0x000fe2000f8e00ff */
[----:B------:R-:W-:Y:S01]  /*1300*/  ULDC.64 UR4, c[0x4][0x70] ;  /* 0x01001c0000047ab9 */ /* 0x000fe20000000a00 */
[----:B------:R-:W-:Y:S02]  /*1310*/  IMAD.U32 R10, RZ, RZ, UR6 ;  /* 0x00000006ff0a7e24 */ /* 0x000fe4000f8e00ff */
[----:B------:R-:W-:Y:S02]  /*1320*/  IMAD.U32 R6, RZ, RZ, UR4 ;  /* 0x00000004ff067e24 */ /* 0x000fe4000f8e00ff */
[----:B------:R-:W-:-:S02]  /*1330*/  IMAD.U32 R7, RZ, RZ, UR5 ;  /* 0x00000005ff077e24 */ /* 0x000fc4000f8e00ff */
[----:B------:R-:W-:Y:S02]  /*1340*/  IMAD.U32 R11, RZ, RZ, UR7 ;  /* 0x00000007ff0b7e24 */ /* 0x000fe4000f8e00ff */
[----:B------:R-:W-:Y:S02]  /*1350*/  IMAD.MOV.U32 R8, RZ, RZ, 0x1e1 ;  /* 0x000001e1ff087424 */ /* 0x000fe400078e00ff */
[----:B------:R-:W-:Y:S02]  /*1360*/  IMAD.MOV.U32 R12, RZ, RZ, 0x1 ;  /* 0x00000001ff0c7424 */ /* 0x000fe400078e00ff */
[----:B0-----:R-:W-:-:S07]  /*1370*/  IMAD.MOV.U32 R13, RZ, RZ, RZ ;  /* 0x000000ffff0d7224 */ /* 0x001fce00078e00ff */
[----:B------:R-:W-:-:S07]  /*1380*/  LEPC R20, `(.L_x_13) ;  /* 0x000000001014794e */ /* 0x000fce0000000000 */
[----:B-1---5:R-:W-:Y:S05]  /*1390*/  CALL.ABS.NOINC R14 ;  /* 0x000000000e007343 */ /* 0x022fea0003c00000 */
.L_x_13:
[----:B------:R-:W-:-:S13]  /*13a0*/  ISETP.NE.AND P0, PT, R98, 0x3, PT ;  /* 0x000000036200780c */ /* 0x000fda0003f05270 */
[----:B------:R-:W-:Y:S05]  /*13b0*/  @!P0 BRA `(.L_x_14) ;  /* 0x0000000000048947 */ /* 0x000fea0003800000 */
[----:B------:R-:W-:Y:S01]  /*13c0*/  BPT.TRAP 0x1 ;  /* 0x000000040000795c */ /* 0x000fe20000300000 */
.L_x_14:
[----:B------:R-:W-:Y:S02]  /*13d0*/  IMAD.U32 R3, RZ, RZ, UR41 ;  /* 0x00000029ff037e24 */ /* 0x000fe4000f8e00ff */
[----:B------:R-:W-:-:S03]  /*13e0*/  IMAD.U32 R0, RZ, RZ, UR40 ;  /* 0x00000028ff007e24 */ /* 0x000fc6000f8e00ff */
[----:B------:R-:W-:Y:S02]  /*13f0*/  LEA R3, R3, UR46, 0x3 ;  /* 0x0000002e03037c11 */ /* 0x000fe4000f8e18ff */
[----:B------:R-:W-:-:S04]  /*1400*/  SHF.L.U32 R0, R0, 0x1f, RZ ;  /* 0x0000001f00007819 */ /* 0x000fc800000006ff */
[----:B------:R0:W1:Y:S01]  /*1410*/  SYNCS.PHASECHK.TRANS64.TRYWAIT P1, [R3+URZ], R0 ;  /* 0x00000000030075a7 */ /* 0x000062000802017f */
[----:B------:R-:W-:Y:S05]  /*1420*/  @!P0 BRA `(.L_x_15) ;  /* 0x0000000000048947 */ /* 0x000fea0003800000 */
[----:B------:R-:W-:Y:S01]  /*1430*/  BPT.TRAP 0x1 ;  /* 0x000000040000795c */ /* 0x000fe20000300000 */
.L_x_15:
[----:B------:R-:W-:-:S05]  /*1440*/  IMAD.U32 R4, RZ, RZ, UR44 ;  /* 0x0000002cff047e24 */ /* 0x000fca000f8e00ff */
[----:B------:R-:W-:Y:S01]  /*1450*/  ISETP.GE.AND P2, PT, R4, 0x1, PT ;  /* 0x000000010400780c */ /* 0x000fe20003f46270 */
[----:B-1----:R-:W-:-:S12]  /*1460*/  @P1 BRA `(.L_x_16) ;  /* 0x0000000000081947 */ /* 0x002fd80003800000 */
[----:B------:R-:W1:Y:S02]  /*1470*/  SYNCS.PHASECHK.TRANS64.TRYWAIT P1, [R3+URZ], R0 ;  /* 0x00000000030075a7 */ /* 0x000e64000802017f */
[----:B-1----:R-:W-:Y:S05]  /*1480*/  @!P1 BRA `(.L_x_17) ;  /* 0x0000005800449947 */ /* 0x002fea0003800000 */
.L_x_16:
[----:B------:R-:W-:Y:S05]  /*1490*/  WARPSYNC.ALL ;  /* 0x0000000000007948 */ /* 0x000fea0003800000 */
[----:B------:R-:W-:Y:S01]  /*14a0*/  UIADD3 UR4, UR46, 0xc100, URZ ;  /* 0x0000c1002e047890 */ /* 0x000fe2000fffe03f */
[----:B------:R-:W-:Y:S01]  /*14b0*/  WARPGROUP.ARRIVE ;  /* 0x00000000000079c5 */ /* 0x000fe20000000000 */
[----:B------:R-:W-:Y:S02]  /*14c0*/  ULEA UR5, UR41, UR45, 0xa ;  /* 0x0000002d29057291 */ /* 0x000fe4000f8e503f */
[----:B------:R-:W-:Y:S01]  /*14d0*/  USHF.R.U32.HI UR4, URZ, 0x4, UR4 ;  /* 0x000000043f047899 */ /* 0x000fe20008011604 */
[----:B------:R-:W-:Y:S01]  /*14e0*/  UMOV UR9, 0x40000040 ;  /* 0x4000004000097882 */ /* 0x000fe20000000000 */
[----:B------:R-:W-:-:S02]  /*14f0*/  UMOV UR11, 0x40000040 ;  /* 0x40000040000b7882 */ /* 0x000fc40000000000 */
[----:B------:R-:W-:Y:S01]  /*1500*/  ULOP3.LUT UR4, UR4, 0x3fff, URZ, 0xc0, !UPT ;  /* 0x00003fff04047892 */ /* 0x000fe2000f8ec03f */
[----:B------:R-:W-:-:S03]  /*1510*/  UMOV UR8, UR5 ;  /* 0x0000000500087c82 */ /* 0x000fc60008000000 */
[----:B------:R-:W-:-:S04]  /*1520*/  ULOP3.LUT UR4, UR4, 0x10000, URZ, 0xfc, !UPT ;  /* 0x0001000004047892 */ /* 0x000fc8000f8efc3f */
[----:B------:R-:W-:-:S07]  /*1530*/  ULEA UR6, UR41, UR4, 0xa ;  /* 0x0000000429067291 */ /* 0x000fce000f8e503f */
[----:B------:R-:W-:Y:S02]  /*1540*/  UMOV UR10, UR6 ;  /* 0x00000006000a7c82 */ /* 0x000fe40008000000 */
[----:B------:R-:W-:Y:S01]  /*1550*/  HGMMA.64x128x8.F32.TF32 R24, gdesc[UR8], RZ, !UPT, gsb0 ;  /* 0x05e00000081879f0 */ /* 0x000fe2000c0028ff */
[----:B------:R-:W-:Y:S02]  /*1560*/  UIADD3 UR8, UR5, 0x2, URZ ;  /* 0x0000000205087890 */ /* 0x000fe4000fffe03f */
[----:B------:R-:W-:Y:S01]  /*1570*/  UIADD3 UR10, UR6, 0x2, URZ ;  /* 0x00000002060a7890 */ /* 0x000fe2000fffe03f */
[----:B------:R-:W-:Y:S01]  /*1580*/  UMOV UR9, 0x40000040 ;  /* 0x4000004000097882 */ /* 0x000fe20000000000 */
[----:B------:R-:W-:Y:S01]  /*1590*/  UMOV UR11, 0x40000040 ;  /* 0x40000040000b7882 */ /* 0x000fe20000000000 */
[----:B------:R-:W-:Y:S02]  /*15a0*/  WARPGROUP.DEPBAR.LE gsb0, 0x0 ;  /* 0x00008000000079c5 */ /* 0x000fe40000010000 */
[----:B------:R-:W-:-:S06]  /*15b0*/  WARPGROUP.ARRIVE ;  /* 0x00000000000079c5 */ /* 0x000fcc0000000000 */
[----:B------:R-:W-:Y:S01]  /*15c0*/  HGMMA.64x128x8.F32.TF32 R24, gdesc[UR8], R24, gsb0 ;  /* 0x05e00000081879f0 */ /* 0x000fe20008002818 */
        /* <DEDUP_REMOVED lines=13> */
[----:B------:R-:W-:Y:S03]  /*16a0*/  HGMMA.64x128x8.F32.TF32 R24, gdesc[UR8], R24, gsb0 ;  /* 0x05e00000081879f0 */ /* 0x000fe60008002818 */
[----:B------:R-:W-:Y:S02]  /*16b0*/  WARPGROUP.DEPBAR.LE gsb0, 0x0 ;  /* 0x00008000000079c5 */ /* 0x000fe40000010000 */
[----:B------:R-:W-:Y:S05]  /*16c0*/  @!P2 BRA `(.L_x_18) ;  /* 0x00000004001ca947 */ /* 0x000fea0003800000 */
[----:B------:R-:W-:Y:S01]  /*16d0*/  UIADD3 UR5, UR41, 0x1, URZ ;  /* 0x0000000129057890 */ /* 0x000fe2000fffe03f */
[----:B01----:R-:W-:-:S03]  /*16e0*/  IMAD.U32 R0, RZ, RZ, UR44 ;  /* 0x0000002cff007e24 */ /* 0x003fc6000f8e00ff */
[----:B------:R-:W-:-:S04]  /*16f0*/  UISETP.NE.AND UP0, UPT, UR5, 0x3, UPT ;  /* 0x000000030500788c */ /* 0x000fc8000bf05270 */
[----:B------:R-:W-:Y:S02]  /*1700*/  USEL UR6, URZ, 0x1, UP0 ;  /* 0x000000013f067887 */ /* 0x000fe40008000000 */
[----:B------:R-:W-:Y:S02]  /*1710*/  USEL UR5, UR5, URZ, UP0 ;  /* 0x0000003f05057287 */ /* 0x000fe40008000000 */
[----:B------:R-:W-:-:S06]  /*1720*/  ULOP3.LUT UR6, UR40, UR6, URZ, 0x3c, !UPT ;  /* 0x0000000628067292 */ /* 0x000fcc000f8e3c3f */
[----:B------:R-:W-:Y:S01]  /*1730*/  IMAD.U32 R5, RZ, RZ, UR6 ;  /* 0x00000006ff057e24 */ /* 0x000fe2000f8e00ff */
[----:B------:R-:W-:-:S06]  /*1740*/  UMOV UR6, UR41 ;  /* 0x0000002900067c82 */ /* 0x000fcc0008000000 */
.L_x_25:
[----:B01----:R-:W-:Y:S05]  /*1750*/  @!P0 BRA `(.L_x_19) ;  /* 0x0000000000048947 */ /* 0x003fea0003800000 */
[----:B------:R-:W-:Y:S01]  /*1760*/  BPT.TRAP 0x1 ;  /* 0x000000040000795c */ /* 0x000fe20000300000 */
.L_x_19:
[----:B------:R-:W0:Y:S01]  /*1770*/  S2UR UR8, SR_CgaCtaId ;  /* 0x00000000000879c3 */ /* 0x000e220000008800 */
[----:B------:R-:W-:Y:S01]  /*1780*/  UMOV UR7, 0x400 ;  /* 0x0000040000077882 */ /* 0x000fe20000000000 */
[----:B------:R-:W-:Y:S01]  /*1790*/  SHF.L.U32 R3, R5, 0x1f, RZ ;  /* 0x0000001f05037819 */ /* 0x000fe200000006ff */
[----:B0-----:R-:W-:-:S04]  /*17a0*/  ULEA UR13, UR8, UR7, 0x18 ;  /* 0x00000007080d7291 */ /* 0x001fc8000f8ec03f */
[----:B------:R-:W-:-:S09]  /*17b0*/  ULEA UR7, UR5, UR13, 0x3 ;  /* 0x0000000d05077291 */ /* 0x000fd2000f8e183f */
[----:B------:R0:W1:Y:S01]  /*17c0*/  SYNCS.PHASECHK.TRANS64.TRYWAIT P1, [UR7], R3 ;  /* 0x00000003ff0075a7 */ /* 0x0000620008020147 */
[----:B------:R-:W-:Y:S05]  /*17d0*/  @!P0 BRA `(.L_x_20) ;  /* 0x0000000000048947 */ /* 0x000fea0003800000 */
[----:B------:R-:W-:Y:S01]  /*17e0*/  BPT.TRAP 0x1 ;  /* 0x000000040000795c */ /* 0x000fe20000300000 */
.L_x_20:
[----:B-1----:R-:W-:Y:S05]  /*17f0*/  @P1 BRA `(.L_x_21) ;  /* 0x0000000000081947 */ /* 0x002fea0003800000 */
[----:B------:R-:W1:Y:S02]  /*1800*/  SYNCS.PHASECHK.TRANS64.TRYWAIT P1, [UR7], R3 ;  /* 0x00000003ff0075a7 */ /* 0x000e640008020147 */
[----:B-1----:R-:W-:Y:S05]  /*1810*/  @!P1 BRA `(.L_x_22) ;  /* 0x0000005400749947 */ /* 0x002fea0003800000 */
.L_x_21:
[----:B------:R-:W-:Y:S01]  /*1820*/  ULEA UR7, UR5, UR45, 0xa ;  /* 0x0000002d05077291 */ /* 0x000fe2000f8e503f */
[----:B------:R-:W-:Y:S01]  /*1830*/  WARPGROUP.ARRIVE ;  /* 0x00000000000079c5 */ /* 0x000fe20000000000 */
[----:B------:R-:W-:Y:S01]  /*1840*/  ULEA UR12, UR5, UR4, 0xa ;  /* 0x00000004050c7291 */ /* 0x000fe2000f8e503f */
[----:B------:R-:W-:Y:S01]  /*1850*/  UMOV UR9, 0x40000040 ;  /* 0x4000004000097882 */ /* 0x000fe20000000000 */
[----:B------:R-:W-:-:S03]  /*1860*/  UMOV UR11, 0x40000040 ;  /* 0x40000040000b7882 */ /* 0x000fc60000000000 */
[----:B------:R-:W-:Y:S02]  /*1870*/  UMOV UR8, UR7 ;  /* 0x0000000700087c82 */ /* 0x000fe40008000000 */
[----:B------:R-:W-:Y:S02]  /*1880*/  UMOV UR10, UR12 ;  /* 0x0000000c000a7c82 */ /* 0x000fe40008000000 */
[----:B------:R-:W-:Y:S01]  /*1890*/  HGMMA.64x128x8.F32.TF32 R24, gdesc[UR8], R24, gsb0 ;  /* 0x05e00000081879f0 */ /* 0x000fe20008002818 */
[----:B------:R-:W-:Y:S02]  /*18a0*/  UIADD3 UR8, UR7, 0x2, URZ ;  /* 0x0000000207087890 */ /* 0x000fe4000fffe03f */
[----:B------:R-:W-:Y:S01]  /*18b0*/  UIADD3 UR10, UR12, 0x2, URZ ;  /* 0x000000020c0a7890 */ /* 0x000fe2000fffe03f */
[----:B------:R-:W-:Y:S01]  /*18c0*/  UMOV UR9, 0x40000040 ;  /* 0x4000004000097882 */ /* 0x000fe20000000000 */
[----:B------:R-:W-:Y:S01]  /*18d0*/  UMOV UR11, 0x40000040 ;  /* 0x40000040000b7882 */ /* 0x000fe20000000000 */
[----:B------:R-:W-:-:S02]  /*18e0*/  WARPGROUP.DEPBAR.LE gsb0, 0x0 ;  /* 0x00008000000079c5 */ /* 0x000fc40000010000 */
        /* <DEDUP_REMOVED lines=18> */
[----:B------:R-:W-:Y:S01]  /*1a10*/  BPT.TRAP 0x1 ;  /* 0x000000040000795c */ /* 0x000fe20000300000 */
.L_x_23:
[----:B------:R-:W-:Y:S01]  /*1a20*/  ULEA UR7, UR6, UR13, 0x3 ;  /* 0x0000000d06077291 */ /* 0x000fe2000f8e183f */
[----:B------:R-:W-:-:S03]  /*1a30*/  ISETP.GT.U32.AND P1, PT, R18, 0x1, PT ;  /* 0x000000011200780c */ /* 0x000fc60003f24070 */
[----:B------:R-:W-:-:S04]  /*1a40*/  UIADD3 UR7, UR7, 0x18, URZ ;  /* 0x0000001807077890 */ /* 0x000fc8000fffe03f */
[----:B------:R-:W-:-:S09]  /*1a50*/  UPRMT UR7, URZ, 0x654, UR7 ;  /* 0x000006543f077896 */ /* 0x000fd20008000007 */
[----:B------:R-:W-:Y:S01]  /*1a60*/  SYNCS.ARRIVE.TRANS64.RED.A1T0 RZ, [UR7], RZ ;  /* 0x000000ffffff79a7 */ /* 0x000fe20008100407 */
[----:B------:R-:W-:Y:S05]  /*1a70*/  @P1 BRA `(.L_x_24) ;  /* 0x0000000000041947 */ /* 0x000fea0003800000 */
[----:B------:R-:W-:Y:S01]  /*1a80*/  BPT.TRAP 0x1 ;  /* 0x000000040000795c */ /* 0x000fe20000300000 */
.L_x_24:
[----:B------:R-:W-:Y:S01]  /*1a90*/  UIADD3 UR5, UR5, 0x1, URZ ;  /* 0x0000000105057890 */ /* 0x000fe2000fffe03f */
[C---:B------:R-:W-:Y:S01]  /*1aa0*/  ISETP.GT.AND P1, PT, R0.reuse, 0x1, PT ;  /* 0x000000010000780c */ /* 0x040fe20003f24270 */
[----:B------:R-:W-:Y:S01]  /*1ab0*/  UIADD3 UR6, UR6, 0x1, URZ ;  /* 0x0000000106067890 */ /* 0x000fe2000fffe03f */
[----:B------:R-:W-:Y:S01]  /*1ac0*/  VIADD R0, R0, 0xffffffff ;  /* 0xffffffff00007836 */ /* 0x000fe20000000000 */
[----:B------:R-:W-:Y:S02]  /*1ad0*/  UISETP.NE.AND UP0, UPT, UR5, 0x3, UPT ;  /* 0x000000030500788c */ /* 0x000fe4000bf05270 */
[----:B------:R-:W-:Y:S02]  /*1ae0*/  UISETP.NE.AND UP1, UPT, UR6, 0x3, UPT ;  /* 0x000000030600788c */ /* 0x000fe4000bf25270 */
[----:B------:R-:W-:Y:S02]  /*1af0*/  USEL UR7, URZ, 0x1, UP0 ;  /* 0x000000013f077887 */ /* 0x000fe40008000000 */
[----:B------:R-:W-:-:S02]  /*1b00*/  USEL UR5, UR5, URZ, UP0 ;  /* 0x0000003f05057287 */ /* 0x000fc40008000000 */
[----:B------:R-:W-:Y:S02]  /*1b10*/  USEL UR6, UR6, URZ, UP1 ;  /* 0x0000003f06067287 */ /* 0x000fe40008800000 */
[----:B------:R-:W-:Y:S01]  /*1b20*/  LOP3.LUT R5, R5, UR7, RZ, 0x3c, !PT ;  /* 0x0000000705057c12 */ /* 0x000fe2000f8e3cff */
[----:B------:R-:W-:Y:S09]  /*1b30*/  @P1 BRA `(.L_x_25) ;  /* 0xfffffffc00041947 */ /* 0x000ff2000383ffff */
.L_x_18:
[----:B01----:R-:W0:Y:S02]  /*1b40*/  LDC R0, c[0x0][0x28c] ;  /* 0x0000a300ff007b82 */ /* 0x003e240000000800 */
[----:B0-----:R-:W-:-:S13]  /*1b50*/  ISETP.GE.AND P1, PT, R0, 0x1, PT ;  /* 0x000000010000780c */ /* 0x001fda0003f26270 */
[----:B------:R-:W-:Y:S05]  /*1b60*/  @!P1 BRA `(.L_x_26) ;  /* 0x0000000000409947 */ /* 0x000fea0003800000 */
[----:B------:R-:W-:Y:S05]  /*1b70*/  @!P0 BRA `(.L_x_27) ;  /* 0x0000000000048947 */ /* 0x000fea0003800000 */
[----:B------:R-:W-:Y:S01]  /*1b80*/  BPT.TRAP 0x1 ;  /* 0x000000040000795c */ /* 0x000fe20000300000 */
.L_x_27:
[----:B------:R-:W0:Y:S01]  /*1b90*/  S2UR UR7, SR_CgaCtaId ;  /* 0x00000000000779c3 */ /* 0x000e220000008800 */
[----:B------:R-:W-:Y:S01]  /*1ba0*/  UIADD3 UR6, UR44, UR41, URZ ;  /* 0x000000292c067290 */ /* 0x000fe2000fffe03f */
[----:B------:R-:W-:-:S03]  /*1bb0*/  ISETP.GT.U32.AND P0, PT, R18, 0x1, PT ;  /* 0x000000011200780c */ /* 0x000fc60003f04070 */
[----:B------:R-:W-:-:S04]  /*1bc0*/  UIMAD.WIDE.U32 UR4, UR6, -0x55555555, URZ ;  /* 0xaaaaaaab060478a5 */ /* 0x000fc8000f8e003f */
[----:B------:R-:W-:-:S03]  /*1bd0*/  USHF.R.U32.HI UR4, URZ, 0x1, UR5 ;  /* 0x000000013f047899 */ /* 0x000fc60008011605 */
[----:B------:R-:W-:Y:S01]  /*1be0*/  UMOV UR5, 0x400 ;  /* 0x0000040000057882 */ /* 0x000fe20000000000 */
[----:B------:R-:W-:Y:S02]  /*1bf0*/  UIMAD UR6, UR4, -0x3, UR6 ;  /* 0xfffffffd040678a4 */ /* 0x000fe4000f8e0206 */
[----:B0-----:R-:W-:-:S04]  /*1c00*/  ULEA UR5, UR7, UR5, 0x18 ;  /* 0x0000000507057291 */ /* 0x001fc8000f8ec03f */
[----:B------:R-:W-:-:S04]  /*1c10*/  ULEA UR6, UR6, UR5, 0x3 ;  /* 0x0000000506067291 */ /* 0x000fc8000f8e183f */
[----:B------:R-:W-:-:S04]  /*1c20*/  UIADD3 UR6, UR6, 0x18, URZ ;  /* 0x0000001806067890 */ /* 0x000fc8000fffe03f */
[----:B------:R-:W-:-:S09]  /*1c30*/  UPRMT UR6, URZ, 0x654, UR6 ;  /* 0x000006543f067896 */ /* 0x000fd20008000006 */
[----:B------:R-:W-:Y:S01]  /*1c40*/  SYNCS.ARRIVE.TRANS64.RED.A1T0 RZ, [UR6], RZ ;  /* 0x000000ffffff79a7 */ /* 0x000fe20008100406 */
[----:B------:R-:W-:Y:S05]  /*1c50*/  @P0 BRA `(.L_x_26) ;  /* 0x0000000000040947 */ /* 0x000fea0003800000 */
[----:B------:R-:W-:Y:S01]  /*1c60*/  BPT.TRAP 0x1 ;  /* 0x000000040000795c */ /* 0x000fe20000300000 */
.L_x_26:
[----:B------:R-:W-:Y:S01]  /*1c70*/  SHF.L.U32 R6, R100, 0x7, RZ ;  /* 0x0000000764067819 */ /* 0x000fe200000006ff */
[----:B------:R-:W-:Y:S01]  /*1c80*/  UIADD3 UR41, UR43, UR41, URZ ;  /* 0x000000292b297290 */ /* 0x000fe2000fffe03f */
[----:B------:R-:W-:Y:S01]  /*1c90*/  SHF.R.S32.HI R11, RZ, 0x1f, R99 ;  /* 0x0000001fff0b7819 */ /* 0x000fe20000011463 */
[----:B------:R-:W-:Y:S01]  /*1ca0*/  UISETP.GE.U32.AND UP1, UPT, UR43, 0x3, UPT ;  /* 0x000000032b00788c */ /* 0x000fe2000bf26070 */
[C---:B------:R-:W-:Y:S01]  /*1cb0*/  LOP3.LUT R8, R6.reuse, 0x6, R93, 0xf8, !PT ;  /* 0x0000000606087812 */ /* 0x040fe200078ef85d */
[----:B------:R-:W-:Y:S01]  /*1cc0*/  ULDC UR7, c[0x0][0x288] ;  /* 0x0000a20000077ab9 */ /* 0x000fe20000000800 */
[----:B------:R-:W-:Y:S01]  /*1cd0*/  IMAD.SHL.U32 R10, R101, 0x80, RZ ;  /* 0x00000080650a7824 */ /* 0x000fe200078e00ff */
[----:B------:R-:W-:Y:S01]  /*1ce0*/  UISETP.GT.U32.AND UP0, UPT, UR41, 0x2, UPT ;  /* 0x000000022900788c */ /* 0x000fe2000bf04070 */
[----:B------:R-:W-:Y:S01]  /*1cf0*/  ISETP.GE.AND P0, PT, R6, UR7, PT ;  /* 0x0000000706007c0c */ /* 0x000fe2000bf06270 */
[----:B------:R-:W-:Y:S01]  /*1d00*/  ULDC.64 UR4, c[0x0][0x5d0] ;  /* 0x0001740000047ab9 */ /* 0x000fe20000000a00 */
[--C-:B------:R-:W-:Y:S01]  /*1d10*/  SHF.R.S32.HI R9, RZ, 0x1f, R8.reuse ;  /* 0x0000001fff097819 */ /* 0x100fe20000011408 */
[----:B------:R-:W-:Y:S01]  /*1d20*/  ULDC UR10, c[0x0][0x284] ;  /* 0x0000a100000a7ab9 */ /* 0x000fe20000000800 */
[----:B------:R-:W-:Y:S01]  /*1d30*/  IMAD R0, R11, UR4, RZ ;  /* 0x000000040b007c24 */ /* 0x000fe2000f8e02ff */
[----:B------:R-:W-:Y:S01]  /*1d40*/  UISETP.LT.U32.AND UP0, UPT, UR43, 0x3, UP0 ;  /* 0x000000032b00788c */ /* 0x000fe20008701070 */
[----:B------:R-:W-:Y:S01]  /*1d50*/  ISETP.GE.OR P0, PT, R10, UR10, P0 ;  /* 0x0000000a0a007c0c */ /* 0x000fe20008706670 */
[----:B------:R-:W-:Y:S01]  /*1d60*/  IMAD.WIDE.U32 R4, R99, UR4, R8 ;  /* 0x0000000463047c25 */ /* 0x000fe2000f8e0008 */
[----:B------:R-:W-:Y:S01]  /*1d70*/  ULDC.64 UR8, c[0x0][0x5c8] ;  /* 0x0001720000087ab9 */ /* 0x000fe20000000a00 */
[----:B------:R-:W-:-:S02]  /*1d80*/  USEL UR6, URZ, 0x1, !UP0 ;  /* 0x000000013f067887 */ /* 0x000fc4000c000000 */
[----:B------:R-:W-:Y:S01]  /*1d90*/  IMAD R3, R99, UR5, R0 ;  /* 0x0000000563037c24 */ /* 0x000fe2000f8e0200 */
[----:B------:R-:W-:Y:S01]  /*1da0*/  @UP1 UIMAD.WIDE.U32 UR4, UR41, -0x55555555, URZ ;  /* 0xaaaaaaab290418a5 */ /* 0x000fe2000f8e003f */
[----:B------:R-:W-:Y:S01]  /*1db0*/  IMAD.WIDE R100, R101, 0x80, R22 ;  /* 0x0000008065647825 */ /* 0x000fe200078e0216 */
[----:B------:R-:W-:Y:S02]  /*1dc0*/  ULOP3.LUT UR40, UR40, UR6, URZ, 0x3c, !UPT ;  /* 0x0000000628287292 */ /* 0x000fe4000f8e3c3f */
[----:B------:R-:W-:Y:S01]  /*1dd0*/  @UP1 USHF.R.U32.HI UR4, URZ, 0x1, UR5 ;  /* 0x000000013f041899 */ /* 0x000fe20008011605 */
[----:B------:R-:W-:Y:S02]  /*1de0*/  IMAD.IADD R5, R5, 0x1, R3 ;  /* 0x0000000105057824 */ /* 0x000fe400078e0203 */
[----:B------:R-:W-:Y:S01]  /*1df0*/  IMAD R3, R101, UR8, RZ ;  /* 0x0000000865037c24 */ /* 0x000fe2000f8e02ff */
[----:B------:R-:W-:Y:S01]  /*1e00*/  @UP1 ULOP3.LUT UR40, UR40, 0x1, UR4, 0x78, !UPT ;  /* 0x0000000128281892 */ /* 0x000fe2000f8e7804 */
[----:B------:R-:W-:-:S04]  /*1e10*/  IMAD.WIDE.U32 R102, R100, UR8, R4 ;  /* 0x0000000864667c25 */ /* 0x000fc8000f8e0004 */
[----:B------:R-:W-:Y:S02]  /*1e20*/  IMAD R7, R100, UR9, R3 ;  /* 0x0000000964077c24 */ /* 0x000fe4000f8e0203 */
[----:B------:R-:W-:Y:S01]  /*1e30*/  IMAD.MOV.U32 R0, RZ, RZ, -0x1 ;  /* 0xffffffffff007424 */ /* 0x000fe200078e00ff */
[----:B------:R-:W-:Y:S06]  /*1e40*/  @P0 BRA `(.L_x_28) ;  /* 0x0000003400040947 */ /* 0x000fec0003800000 */
[----:B-----5:R-:W-:Y:S01]  /*1e50*/  FSETP.NEU.AND P0, PT, R88, RZ, PT ;  /* 0x000000ff5800720b */ /* 0x020fe20003f0d000 */
[----:B------:R-:W-:Y:S01]  /*1e60*/  IMAD.IADD R4, R89, 0x1, -R6 ;  /* 0x0000000159047824 */ /* 0x000fe200078e0a06 */
[----:B------:R-:W-:Y:S01]  /*1e70*/  BSSY B0, `(.L_x_28) ;  /* 0x000033e000007945 */ /* 0x000fe20003800000 */
[----:B------:R-:W-:Y:S02]  /*1e80*/  IMAD.IADD R3, R97, 0x1, -R10 ;  /* 0x0000000161037824 */ /* 0x000fe400078e0a0a */
[----:B------:R-:W-:Y:S01]  /*1e90*/  IMAD.IADD R111, R103, 0x1, R7 ;  /* 0x00000001676f7824 */ /* 0x000fe200078e0207 */
[----:B------:R-:W-:-:S04]  /*1ea0*/  ISETP.GT.AND P3, PT, R4, RZ, PT ;  /* 0x000000ff0400720c */ /* 0x000fc80003f64270 */
[----:B------:R-:W-:-:S03]  /*1eb0*/  ISETP.GT.AND P1, PT, R3, RZ, P3 ;  /* 0x000000ff0300720c */ /* 0x000fc60001f24270 */
[----:B------:R-:W-:Y:S10]  /*1ec0*/  @!P0 BRA `(.L_x_29) ;  /* 0x0000002400208947 */ /* 0x000ff40003800000 */
[----:B------:R-:W0:Y:S01]  /*1ed0*/  LDC.64 R104, c[0x0][0x5b8] ;  /* 0x00016e00ff687b82 */ /* 0x000e220000000a00 */
[----:B------:R-:W-:-:S07]  /*1ee0*/  ULDC.64 UR4, c[0x0][0x5c0] ;  /* 0x0001700000047ab9 */ /* 0x000fce0000000a00 */
[----:B------:R-:W1:Y:S08]  /*1ef0*/  LDC.64 R106, c[0x0][0x5b0] ;  /* 0x00016c00ff6a7b82 */ /* 0x000e700000000a00 */
[----:B------:R-:W2:Y:S01]  /*1f00*/  LDC.64 R108, c[0x0][0x5a8] ;  /* 0x00016a00ff6c7b82 */ /* 0x000ea20000000a00 */
[-C--:B0-----:R-:W-:Y:S02]  /*1f10*/  IMAD R6, R11, R104.reuse, RZ ;  /* 0x000000680b067224 */ /* 0x081fe400078e02ff */
[----:B------:R-:W-:-:S04]  /*1f20*/  IMAD.WIDE.U32 R12, R99, R104, R8 ;  /* 0x00000068630c7225 */ /* 0x000fc800078e0008 */
[----:B------:R-:W-:Y:S02]  /*1f30*/  IMAD R103, R99, R105, R6 ;  /* 0x0000006963677224 */ /* 0x000fe400078e0206 */
[-C--:B-1----:R-:W-:Y:S02]  /*1f40*/  IMAD R5, R101, R106.reuse, RZ ;  /* 0x0000006a65057224 */ /* 0x082fe400078e02ff */
[----:B------:R-:W-:Y:S02]  /*1f50*/  IMAD.IADD R13, R13, 0x1, R103 ;  /* 0x000000010d0d7824 */ /* 0x000fe400078e0267 */
[C---:B------:R-:W-:Y:S02]  /*1f60*/  IMAD R105, R100.reuse, R107, R5 ;  /* 0x0000006b64697224 */ /* 0x040fe400078e0205 */
[----:B------:R-:W-:-:S04]  /*1f70*/  IMAD.WIDE.U32 R6, R100, R106, R12 ;  /* 0x0000006a64067225 */ /* 0x000fc800078e000c */
[----:B------:R-:W-:Y:S01]  /*1f80*/  IMAD.IADD R5, R7, 0x1, R105 ;  /* 0x0000000107057824 */ /* 0x000fe200078e0269 */
[----:B--2---:R-:W-:-:S04]  /*1f90*/  LEA R14, P0, R6, R108, 0x2 ;  /* 0x0000006c060e7211 */ /* 0x004fc800078010ff */
[----:B------:R-:W-:-:S05]  /*1fa0*/  LEA.HI.X R15, R6, R109, R5, 0x2, P0 ;  /* 0x0000006d060f7211 */ /* 0x000fca00000f1405 */
[----:B------:R0:W2:Y:S01]  /*1fb0*/  @P1 LDG.E.LTC128B R5, desc[UR38][R14.64] ;  /* 0x000000260e051981 */ /* 0x0000a2000c1e1920 */
[----:B------:R-:W-:Y:S01]  /*1fc0*/  IMAD.WIDE.U32 R6, R100, R106, R8 ;  /* 0x0000006a64067225 */ /* 0x000fe200078e0008 */
[C---:B------:R-:W-:Y:S01]  /*1fd0*/  SHF.L.U64.HI R11, R106.reuse, 0x3, R107 ;  /* 0x000000036a0b7819 */ /* 0x040fe2000001026b */
[----:B------:R-:W-:Y:S01]  /*1fe0*/  BSSY B1, `(.L_x_30) ;  /* 0x0000016000017945 */ /* 0x000fe20003800000 */
[----:B------:R-:W-:Y:S01]  /*1ff0*/  ISETP.GT.AND P3, PT, R3, 0x8, P3 ;  /* 0x000000080300780c */ /* 0x000fe20001f64270 */
[----:B------:R-:W-:Y:S02]  /*2000*/  IMAD.IADD R7, R105, 0x1, R7 ;  /* 0x0000000169077824 */ /* 0x000fe400078e0207 */
[----:B------:R-:W-:Y:S02]  /*2010*/  IMAD.SHL.U32 R10, R106, 0x8, RZ ;  /* 0x000000086a0a7824 */ /* 0x000fe400078e00ff */
[----:B------:R-:W-:-:S04]  /*2020*/  IMAD.WIDE.U32 R20, R99, R104, R6 ;  /* 0x0000006863147225 */ /* 0x000fc800078e0006 */
[----:B------:R-:W-:Y:S01]  /*2030*/  IMAD.WIDE.U32 R100, R100, R106, R10 ;  /* 0x0000006a64647225 */ /* 0x000fe200078e000a */
[----:B------:R-:W-:Y:S02]  /*2040*/  LEA R10, P0, R102, UR4, 0x2 ;  /* 0x00000004660a7c11 */ /* 0x000fe4000f8010ff */
[----:B------:R-:W-:Y:S01]  /*2050*/  LEA R6, P4, R20, R108, 0x2 ;  /* 0x0000006c14067211 */ /* 0x000fe200078810ff */
[----:B0-----:R-:W-:Y:S01]  /*2060*/  IMAD.IADD R14, R103, 0x1, R21 ;  /* 0x00000001670e7824 */ /* 0x001fe200078e0215 */
[----:B------:R-:W-:Y:S01]  /*2070*/  LEA.HI.X R11, R102, UR5, R111, 0x2, P0 ;  /* 0x00000005660b7c11 */ /* 0x000fe200080f146f */
[----:B------:R-:W-:Y:S01]  /*2080*/  IMAD.IADD R105, R105, 0x1, R101 ;  /* 0x0000000169697824 */ /* 0x000fe200078e0265 */
[----:B------:R-:W-:Y:S02]  /*2090*/  ISETP.GT.AND P0, PT, R4, 0x1, PT ;  /* 0x000000010400780c */ /* 0x000fe40003f04270 */
[----:B------:R-:W-:Y:S01]  /*20a0*/  IADD3 R15, P2, R12, R100, RZ ;  /* 0x000000640c0f7210 */ /* 0x000fe20007f5e0ff */
[----:B--2---:R-:W-:-:S04]  /*20b0*/  FMUL R7, R5, R88 ;  /* 0x0000005805077220 */ /* 0x004fc80000400000 */
[----:B------:R-:W-:Y:S01]  /*20c0*/  FFMA R21, R24, R19, R7 ;  /* 0x0000001318157223 */ /* 0x000fe20000000007 */
[----:B------:R-:W-:Y:S01]  /*20d0*/  LEA.HI.X R7, R20, R109, R14, 0x2, P4 ;  /* 0x0000006d14077211 */ /* 0x000fe200020f140e */
[----:B------:R-:W-:Y:S01]  /*20e0*/  IMAD.X R20, R105, 0x1, R13, P2 ;  /* 0x0000000169147824 */ /* 0x000fe200010e060d */
[----:B------:R-:W-:Y:S02]  /*20f0*/  ISETP.GT.AND P4, PT, R3, RZ, P0 ;  /* 0x000000ff0300720c */ /* 0x000fe40000784270 */
[----:B------:R0:W-:Y:S01]  /*2100*/  @P1 STG.E desc[UR38][R10.64], R21 ;  /* 0x000000150a001986 */ /* 0x0001e2000c101926 */
[----:B------:R-:W-:-:S10]  /*2110*/  LEA R14, P1, R15, R108, 0x2 ;  /* 0x0000006c0f0e7211 */ /* 0x000fd400078210ff */
[----:B------:R-:W-:Y:S05]  /*2120*/  @!P4 BRA `(.L_x_31) ;  /* 0x000000000004c947 */ /* 0x000fea0003800000 */
[----:B------:R1:W5:Y:S02]  /*2130*/  LDG.E.LTC128B R5, desc[UR38][R6.64+0x4] ;  /* 0x0000042606057981 */ /* 0x000364000c1e1920 */
.L_x_31:
[----:B------:R-:W-:Y:S05]  /*2140*/  BSYNC B1 ;  /* 0x0000000000017941 */ /* 0x000fea0003800000 */
.L_x_30:
[----:B-----5:R-:W-:Y:S01]  /*2150*/  FMUL R12, R5, R88 ;  /* 0x00000058050c7220 */ /* 0x020fe20000400000 */
[----:B------:R-:W-:-:S03]  /*2160*/  LEA.HI.X R15, R15, R109, R20, 0x2, P1 ;  /* 0x0000006d0f0f7211 */ /* 0x000fc600008f1414 */
[----:B------:R-:W-:Y:S01]  /*2170*/  FFMA R101, R25, R19, R12 ;  /* 0x0000001319657223 */ /* 0x000fe2000000000c */
[----:B------:R-:W-:-:S04]  /*2180*/  IMAD.MOV.U32 R25, RZ, RZ, R5 ;  /* 0x000000ffff197224 */ /* 0x000fc800078e0005 */
[----:B------:R2:W-:Y:S04]  /*2190*/  @P4 STG.E desc[UR38][R10.64+0x4], R101 ;  /* 0x000004650a004986 */ /* 0x0005e8000c101926 */
[----:B------:R-:W3:Y:S01]  /*21a0*/  @P3 LDG.E.LTC128B R25, desc[UR38][R14.64] ;  /* 0x000000260e193981 */ /* 0x000ee2000c1e1920 */
[C---:B------:R-:W-:Y:S01]  /*21b0*/  SHF.L.U64.HI R13, R92.reuse, 0x2, R91 ;  /* 0x000000025c0d7819 */ /* 0x040fe2000001025b */
[----:B------:R-:W-:Y:S01]  /*21c0*/  BSSY B1, `(.L_x_32) ;  /* 0x0000010000017945 */ /* 0x000fe20003800000 */
[----:B------:R-:W-:Y:S02]  /*21d0*/  LEA R12, P2, R92, R10, 0x2 ;  /* 0x0000000a5c0c7211 */ /* 0x000fe400078410ff */
[----:B------:R-:W-:Y:S02]  /*21e0*/  IADD3 R20, P1, R8, R100, RZ ;  /* 0x0000006408147210 */ /* 0x000fe40007f3e0ff */
[----:B------:R-:W-:Y:S01]  /*21f0*/  ISETP.GT.AND P0, PT, R3, 0x8, P0 ;  /* 0x000000080300780c */ /* 0x000fe20000704270 */
[----:B------:R-:W-:-:S02]  /*2200*/  IMAD.X R13, R13, 0x1, R11, P2 ;  /* 0x000000010d0d7824 */ /* 0x000fc400010e060b */
[----:B0-----:R-:W-:Y:S01]  /*2210*/  IMAD.X R21, R9, 0x1, R105, P1 ;  /* 0x0000000109157824 */ /* 0x001fe200008e0669 */
[----:B------:R-:W-:Y:S01]  /*2220*/  ISETP.GT.AND P1, PT, R4, 0x8, PT ;  /* 0x000000080400780c */ /* 0x000fe20003f24270 */
[----:B------:R-:W-:-:S04]  /*2230*/  IMAD.WIDE.U32 R20, R99, R104, R20 ;  /* 0x0000006863147225 */ /* 0x000fc800078e0014 */
[----:B------:R-:W-:Y:S01]  /*2240*/  IMAD.IADD R9, R103, 0x1, R21 ;  /* 0x0000000167097824 */ /* 0x000fe200078e0215 */
[----:B------:R-:W-:-:S04]  /*2250*/  LEA R8, P4, R20, R108, 0x2 ;  /* 0x0000006c14087211 */ /* 0x000fc800078810ff */
[----:B------:R-:W-:Y:S01]  /*2260*/  LEA.HI.X R9, R20, R109, R9, 0x2, P4 ;  /* 0x0000006d14097211 */ /* 0x000fe200020f1409 */
[----:B---3--:R-:W-:-:S04]  /*2270*/  FMUL R5, R25, R88 ;  /* 0x0000005819057220 */ /* 0x008fc80000400000 */
[----:B------:R-:W-:-:S05]  /*2280*/  FFMA R5, R26, R19, R5 ;  /* 0x000000131a057223 */ /* 0x000fca0000000005 */
[----:B------:R2:W-:Y:S01]  /*2290*/  @P3 STG.E desc[UR38][R12.64], R5 ;  /* 0x000000050c003986 */ /* 0x0005e2000c101926 */
[----:B------:R-:W-:Y:S05]  /*22a0*/  @!P0 BRA `(.L_x_33) ;  /* 0x0000000000048947 */ /* 0x000fea0003800000 */
[----:B------:R0:W5:Y:S02]  /*22b0*/  LDG.E.LTC128B R25, desc[UR38][R8.64+0x4] ;  /* 0x0000042608197981 */ /* 0x000164000c1e1920 */
.L_x_33:
[----:B------:R-:W-:Y:S05]  /*22c0*/  BSYNC B1 ;  /* 0x0000000000017941 */ /* 0x000fea0003800000 */
.L_x_32:
[----:B-----5:R-:W-:Y:S01]  /*22d0*/  FMUL R14, R25, R88 ;  /* 0x00000058190e7220 */ /* 0x020fe20000400000 */
[----:B------:R-:W-:Y:S01]  /*22e0*/  ISETP.GT.AND P3, PT, R3, RZ, P1 ;  /* 0x000000ff0300720c */ /* 0x000fe20000f64270 */
[----:B------:R-:W-:Y:S01]  /*22f0*/  BSSY B1, `(.L_x_34) ;  /* 0x0000006000017945 */ /* 0x000fe20003800000 */
[----:B------:R-:W-:Y:S01]  /*2300*/  ISETP.GT.AND P2, PT, R4, 0x9, PT ;  /* 0x000000090400780c */ /* 0x000fe20003f44270 */
[----:B------:R-:W-:-:S05]  /*2310*/  FFMA R27, R27, R19, R14 ;  /* 0x000000131b1b7223 */ /* 0x000fca000000000e */
[----:B------:R3:W-:Y:S05]  /*2320*/  @P0 STG.E desc[UR38][R12.64+0x4], R27 ;  /* 0x0000041b0c000986 */ /* 0x0007ea000c101926 */
[----:B------:R-:W-:Y:S05]  /*2330*/  @!P3 BRA `(.L_x_35) ;  /* 0x000000000004b947 */ /* 0x000fea0003800000 */
[----:B------:R4:W5:Y:S02]  /*2340*/  LDG.E.LTC128B R25, desc[UR38][R6.64+0x20] ;  /* 0x0000202606197981 */ /* 0x000964000c1e1920 */
.L_x_35:
[----:B------:R-:W-:Y:S05]  /*2350*/  BSYNC B1 ;  /* 0x0000000000017941 */ /* 0x000fea0003800000 */
.L_x_34:
[----:B--2--5:R-:W-:Y:S01]  /*2360*/  FMUL R5, R25, R88 ;  /* 0x0000005819057220 */ /* 0x024fe20000400000 */
[----:B------:R-:W-:Y:S01]  /*2370*/  ISETP.GT.AND P0, PT, R3, RZ, P2 ;  /* 0x000000ff0300720c */ /* 0x000fe20001704270 */
[----:B------:R-:W-:Y:S02]  /*2380*/  BSSY B1, `(.L_x_36) ;  /* 0x0000005000017945 */ /* 0x000fe40003800000 */
[----:B------:R-:W-:-:S05]  /*2390*/  FFMA R5, R28, R19, R5 ;  /* 0x000000131c057223 */ /* 0x000fca0000000005 */
[----:B------:R2:W-:Y:S05]  /*23a0*/  @P3 STG.E desc[UR38][R10.64+0x20], R5 ;  /* 0x000020050a003986 */ /* 0x0005ea000c101926 */
[----:B------:R-:W-:Y:S05]  /*23b0*/  @!P0 BRA `(.L_x_37) ;  /* 0x0000000000048947 */ /* 0x000fea0003800000 */
[----:B------:R0:W5:Y:S02]  /*23c0*/  LDG.E.LTC128B R25, desc[UR38][R6.64+0x24] ;  /* 0x0000242606197981 */ /* 0x000164000c1e1920 */
.L_x_37:
[----:B------:R-:W-:Y:S05]  /*23d0*/  BSYNC B1 ;  /* 0x0000000000017941 */ /* 0x000fea0003800000 */
.L_x_36:
[----:B-----5:R-:W-:Y:S01]  /*23e0*/  FMUL R14, R25, R88 ;  /* 0x00000058190e7220 */ /* 0x020fe20000400000 */
[----:B------:R-:W-:Y:S01]  /*23f0*/  ISETP.GT.AND P1, PT, R3, 0x8, P1 ;  /* 0x000000080300780c */ /* 0x000fe20000f24270 */
[----:B------:R-:W-:Y:S02]  /*2400*/  BSSY B1, `(.L_x_38) ;  /* 0x0000005000017945 */ /* 0x000fe40003800000 */
[----:B------:R-:W-:-:S05]  /*2410*/  FFMA R29, R29, R19, R14 ;  /* 0x000000131d1d7223 */ /* 0x000fca000000000e */
[----:B------:R0:W-:Y:S05]  /*2420*/  @P0 STG.E desc[UR38][R10.64+0x24], R29 ;  /* 0x0000241d0a000986 */ /* 0x0001ea000c101926 */
[----:B------:R-:W-:Y:S05]  /*2430*/  @!P1 BRA `(.L_x_39) ;  /* 0x0000000000049947 */ /* 0x000fea0003800000 */
[----:B------:R0:W5:Y:S02]  /*2440*/  LDG.E.LTC128B R25, desc[UR38][R8.64+0x20] ;  /* 0x0000202608197981 */ /* 0x000164000c1e1920 */
.L_x_39:
[----:B------:R-:W-:Y:S05]  /*2450*/  BSYNC B1 ;  /* 0x0000000000017941 */ /* 0x000fea0003800000 */
.L_x_38:
[----:B--2--5:R-:W-:Y:S01]  /*2460*/  FMUL R5, R25, R88 ;  /* 0x0000005819057220 */ /* 0x024fe20000400000 */
[----:B------:R-:W-:Y:S01]  /*2470*/  ISETP.GT.AND P2, PT, R3, 0x8, P2 ;  /* 0x000000080300780c */ /* 0x000fe20001744270 */
[----:B------:R-:W-:Y:S01]  /*2480*/  BSSY B1, `(.L_x_40) ;  /* 0x0000006000017945 */ /* 0x000fe20003800000 */
[----:B------:R-:W-:Y:S01]  /*2490*/  ISETP.GT.AND P0, PT, R4, 0x10, PT ;  /* 0x000000100400780c */ /* 0x000fe20003f04270 */
[----:B------:R-:W-:-:S05]  /*24a0*/  FFMA R5, R30, R19, R5 ;  /* 0x000000131e057223 */ /* 0x000fca0000000005 */
[----:B------:R2:W-:Y:S05]  /*24b0*/  @P1 STG.E desc[UR38][R12.64+0x20], R5 ;  /* 0x000020050c001986 */ /* 0x0005ea000c101926 */
[----:B------:R-:W-:Y:S05]  /*24c0*/  @!P2 BRA `(.L_x_41) ;  /* 0x000000000004a947 */ /* 0x000fea0003800000 */
[----:B------:R0:W5:Y:S02]  /*24d0*/  LDG.E.LTC128B R25, desc[UR38][R8.64+0x24] ;  /* 0x0000242608197981 */ /* 0x000164000c1e1920 */
.L_x_41:
[----:B------:R-:W-:Y:S05]  /*24e0*/  BSYNC B1 ;  /* 0x0000000000017941 */ /* 0x000fea0003800000 */
.L_x_40:
        /* <DEDUP_REMOVED lines=8> */
.L_x_43:
[----:B------:R-:W-:Y:S05]  /*2570*/  BSYNC B1 ;  /* 0x0000000000017941 */ /* 0x000fea0003800000 */
.L_x_42:
[----:B--2--5:R-:W-:Y:S01]  /*2580*/  FMUL R5, R25, R88 ;  /* 0x0000005819057220 */ /* 0x024fe20000400000 */
[----:B------:R-:W-:Y:S01]  /*2590*/  ISETP.GT.AND P2, PT, R3, RZ, P1 ;  /* 0x000000ff0300720c */ /* 0x000fe20000f44270 */
[----:B------:R-:W-:Y:S02]  /*25a0*/  BSSY B1, `(.L_x_44) ;  /* 0x0000005000017945 */ /* 0x000fe40003800000 */
[----:B------:R-:W-:-:S05]  /*25b0*/  FFMA R5, R32, R19, R5 ;  /* 0x0000001320057223 */ /* 0x000fca0000000005 */
[----:B------:R2:W-:Y:S05]  /*25c0*/  @P3 STG.E desc[UR38][R10.64+0x40], R5 ;  /* 0x000040050a003986 */ /* 0x0005ea000c101926 */
[----:B------:R-:W-:Y:S05]  /*25d0*/  @!P2 BRA `(.L_x_45) ;  /* 0x000000000004a947 */ /* 0x000fea0003800000 */
[----:B------:R0:W5:Y:S02]  /*25e0*/  LDG.E.LTC128B R25, desc[UR38][R6.64+0x44] ;  /* 0x0000442606197981 */ /* 0x000164000c1e1920 */
.L_x_45:
[----:B------:R-:W-:Y:S05]  /*25f0*/  BSYNC B1 ;  /* 0x0000000000017941 */ /* 0x000fea0003800000 */
.L_x_44:
[----:B-----5:R-:W-:Y:S01]  /*2600*/  FMUL R14, R25, R88 ;  /* 0x00000058190e7220 */ /* 0x020fe20000400000 */
[----:B------:R-:W-:Y:S01]  /*2610*/  ISETP.GT.AND P0, PT, R3, 0x8, P0 ;  /* 0x000000080300780c */ /* 0x000fe20000704270 */
[----:B------:R-:W-:Y:S02]  /*2620*/  BSSY B1, `(.L_x_46) ;  /* 0x0000005000017945 */ /* 0x000fe40003800000 */
[----:B------:R-:W-:-:S05]  /*2630*/  FFMA R33, R33, R19, R14 ;  /* 0x0000001321217223 */ /* 0x000fca000000000e */
[----:B------:R0:W-:Y:S05]  /*2640*/  @P2 STG.E desc[UR38][R10.64+0x44], R33 ;  /* 0x000044210a002986 */ /* 0x0001ea000c101926 */
[----:B------:R-:W-:Y:S05]  /*2650*/  @!P0 BRA `(.L_x_47) ;  /* 0x0000000000048947 */ /* 0x000fea0003800000 */
[----:B------:R0:W5:Y:S02]  /*2660*/  LDG.E.LTC128B R25, desc[UR38][R8.64+0x40] ;  /* 0x0000402608197981 */ /* 0x000164000c1e1920 */
.L_x_47:
[----:B------:R-:W-:Y:S05]  /*2670*/  BSYNC B1 ;  /* 0x0000000000017941 */ /* 0x000fea0003800000 */
.L_x_46:
        /* <DEDUP_REMOVED lines=8> */
.L_x_49:
[----:B------:R-:W-:Y:S05]  /*2700*/  BSYNC B1 ;  /* 0x0000000000017941 */ /* 0x000fea0003800000 */
.L_x_48:
        /* <DEDUP_REMOVED lines=8> */
.L_x_51:
[----:B------:R-:W-:Y:S05]  /*2790*/  BSYNC B1 ;  /* 0x0000000000017941 */ /* 0x000fea0003800000 */
.L_x_50:
[----:B--2--5:R-:W-:Y:S01]  /*27a0*/  FMUL R5, R25, R88 ;  /* 0x0000005819057220 */ /* 0x024fe20000400000 */
[----:B------:R-:W-:Y:S01]  /*27b0*/  ISETP.GT.AND P1, PT, R3, RZ, P0 ;  /* 0x000000ff0300720c */ /* 0x000fe20000724270 */
[----:B------:R-:W-:Y:S02]  /*27c0*/  BSSY B1, `(.L_x_52) ;  /* 0x0000005000017945 */ /* 0x000fe40003800000 */
[----:B------:R-:W-:-:S05]  /*27d0*/  FFMA R5, R36, R19, R5 ;  /* 0x0000001324057223 */ /* 0x000fca0000000005 */
[----:B------:R2:W-:Y:S05]  /*27e0*/  @P3 STG.E desc[UR38][R10.64+0x60], R5 ;  /* 0x000060050a003986 */ /* 0x0005ea000c101926 */
[----:B------:R-:W-:Y:S05]  /*27f0*/  @!P1 BRA `(.L_x_53) ;  /* 0x0000000000049947 */ /* 0x000fea0003800000 */
[----:B------:R0:W5:Y:S02]  /*2800*/  LDG.E.LTC128B R25, desc[UR38][R6.64+0x64] ;  /* 0x0000642606197981 */ /* 0x000164000c1e1920 */
.L_x_53:
[----:B------:R-:W-:Y:S05]  /*2810*/  BSYNC B1 ;  /* 0x0000000000017941 */ /* 0x000fea0003800000 */
.L_x_52:
[----:B-----5:R-:W-:Y:S01]  /*2820*/  FMUL R14, R25, R88 ;  /* 0x00000058190e7220 */ /* 0x020fe20000400000 */
[----:B------:R-:W-:Y:S01]  /*2830*/  ISETP.GT.AND P2, PT, R3, 0x8, P2 ;  /* 0x000000080300780c */ /* 0x000fe20001744270 */
[----:B------:R-:W-:Y:S02]  /*2840*/  BSSY B1, `(.L_x_54) ;  /* 0x0000005000017945 */ /* 0x000fe40003800000 */
[----:B------:R-:W-:-:S05]  /*2850*/  FFMA R37, R37, R19, R14 ;  /* 0x0000001325257223 */ /* 0x000fca000000000e */
[----:B------:R0:W-:Y:S05]  /*2860*/  @P1 STG.E desc[UR38][R10.64+0x64], R37 ;  /* 0x000064250a001986 */ /* 0x0001ea000c101926 */
[----:B------:R-:W-:Y:S05]  /*2870*/  @!P2 BRA `(.L_x_55) ;  /* 0x000000000004a947 */ /* 0x000fea0003800000 */
[----:B------:R0:W5:Y:S02]  /*2880*/  LDG.E.LTC128B R25, desc[UR38][R8.64+0x60] ;  /* 0x0000602608197981 */ /* 0x000164000c1e1920 */
.L_x_55:
[----:B------:R-:W-:Y:S05]  /*2890*/  BSYNC B1 ;  /* 0x0000000000017941 */ /* 0x000fea0003800000 */
.L_x_54:
        /* <DEDUP_REMOVED lines=8> */
.L_x_57:
[----:B------:R-:W-:Y:S05]  /*2920*/  BSYNC B1 ;  /* 0x0000000000017941 */ /* 0x000fea0003800000 */
.L_x_56:
        /* <DEDUP_REMOVED lines=8> */
.L_x_59:
[----:B------:R-:W-:Y:S05]  /*29b0*/  BSYNC B1 ;  /* 0x0000000000017941 */ /* 0x000fea0003800000 */
.L_x_58:
[----:B--2--5:R-:W-:Y:S01]  /*29c0*/  FMUL R5, R25, R88 ;  /* 0x0000005819057220 */ /* 0x024fe20000400000 */
[----:B------:R-:W-:Y:S01]  /*29d0*/  ISETP.GT.AND P0, PT, R3, RZ, P2 ;  /* 0x000000ff0300720c */ /* 0x000fe20001704270 */
[----:B------:R-:W-:Y:S02]  /*29e0*/  BSSY B1, `(.L_x_60) ;  /* 0x0000005000017945 */ /* 0x000fe40003800000 */
[----:B------:R-:W-:-:S05]  /*29f0*/  FFMA R5, R40, R19, R5 ;  /* 0x0000001328057223 */ /* 0x000fca0000000005 */
[----:B------:R2:W-:Y:S05]  /*2a00*/  @P3 STG.E desc[UR38][R10.64+0x80], R5 ;  /* 0x000080050a003986 */ /* 0x0005ea000c101926 */
[----:B------:R-:W-:Y:S05]  /*2a10*/  @!P0 BRA `(.L_x_61) ;  /* 0x0000000000048947 */ /* 0x000fea0003800000 */
[----:B------:R0:W5:Y:S02]  /*2a20*/  LDG.E.LTC128B R25, desc[UR38][R6.64+0x84] ;  /* 0x0000842606197981 */ /* 0x000164000c1e1920 */
.L_x_61:
[----:B------:R-:W-:Y:S05]  /*2a30*/  BSYNC B1 ;  /* 0x0000000000017941 */ /* 0x000fea0003800000 */
.L_x_60:
[----:B-----5:R-:W-:Y:S01]  /*2a40*/  FMUL R14, R25, R88 ;  /* 0x00000058190e7220 */ /* 0x020fe20000400000 */
[----:B------:R-:W-:Y:S01]  /*2a50*/  ISETP.GT.AND P1, PT, R3, 0x8, P1 ;  /* 0x000000080300780c */ /* 0x000fe20000f24270 */
[----:B------:R-:W-:Y:S02]  /*2a60*/  BSSY B1, `(.L_x_62) ;  /* 0x0000005000017945 */ /* 0x000fe40003800000 */
[----:B------:R-:W-:-:S05]  /*2a70*/  FFMA R41, R41, R19, R14 ;  /* 0x0000001329297223 */ /* 0x000fca000000000e */
[----:B------:R0:W-:Y:S05]  /*2a80*/  @P0 STG.E desc[UR38][R10.64+0x84], R41 ;  /* 0x000084290a000986 */ /* 0x0001ea000c101926 */
[----:B------:R-:W-:Y:S05]  /*2a90*/  @!P1 BRA `(.L_x_63) ;  /* 0x0000000000049947 */ /* 0x000fea0003800000 */
[----:B------:R0:W5:Y:S02]  /*2aa0*/  LDG.E.LTC128B R25, desc[UR38][R8.64+0x80] ;  /* 0x0000802608197981 */ /* 0x000164000c1e1920 */
.L_x_63:
[----:B------:R-:W-:Y:S05]  /*2ab0*/  BSYNC B1 ;  /* 0x0000000000017941 */ /* 0x000fea0003800000 */
.L_x_62:
        /* <DEDUP_REMOVED lines=8> */
.L_x_65:
[----:B------:R-:W-:Y:S05]  /*2b40*/  BSYNC B1 ;  /* 0x0000000000017941 */ /* 0x000fea0003800000 */
.L_x_64:
        /* <DEDUP_REMOVED lines=8> */
.L_x_67:
[----:B------:R-:W-:Y:S05]  /*2bd0*/  BSYNC B1 ;  /* 0x0000000000017941 */ /* 0x000fea0003800000 */
.L_x_66:
[----:B--2--5:R-:W-:Y:S01]  /*2be0*/  FMUL R5, R25, R88 ;  /* 0x0000005819057220 */ /* 0x024fe20000400000 */
[----:B------:R-:W-:Y:S01]  /*2bf0*/  ISETP.GT.AND P2, PT, R3, RZ, P1 ;  /* 0x000000ff0300720c */ /* 0x000fe20000f44270 */
[----:B------:R-:W-:Y:S02]  /*2c00*/  BSSY B1, `(.L_x_68) ;  /* 0x0000005000017945 */ /* 0x000fe40003800000 */
[----:B------:R-:W-:-:S05]  /*2c10*/  FFMA R5, R44, R19, R5 ;  /* 0x000000132c057223 */ /* 0x000fca0000000005 */
[----:B------:R2:W-:Y:S05]  /*2c20*/  @P3 STG.E desc[UR38][R10.64+0xa0], R5 ;  /* 0x0000a0050a003986 */ /* 0x0005ea000c101926 */
[----:B------:R-:W-:Y:S05]  /*2c30*/  @!P2 BRA `(.L_x_69) ;  /* 0x000000000004a947 */ /* 0x000fea0003800000 */
[----:B------:R0:W5:Y:S02]  /*2c40*/  LDG.E.LTC128B R25, desc[UR38][R6.64+0xa4] ;  /* 0x0000a42606197981 */ /* 0x000164000c1e1920 */
.L_x_69:
[----:B------:R-:W-:Y:S05]  /*2c50*/  BSYNC B1 ;  /* 0x0000000000017941 */ /* 0x000fea0003800000 */
.L_x_68:
[----:B-----5:R-:W-:Y:S01]  /*2c60*/  FMUL R14, R25, R88 ;  /* 0x00000058190e7220 */ /* 0x020fe20000400000 */
[----:B------:R-:W-:Y:S01]  /*2c70*/  ISETP.GT.AND P0, PT, R3, 0x8, P0 ;  /* 0x000000080300780c */ /* 0x000fe20000704270 */
[----:B------:R-:W-:Y:S02]  /*2c80*/  BSSY B1, `(.L_x_70) ;  /* 0x0000005000017945 */ /* 0x000fe40003800000 */
[----:B------:R-:W-:-:S05]  /*2c90*/  FFMA R45, R45, R19, R14 ;  /* 0x000000132d2d7223 */ /* 0x000fca000000000e */
[----:B------:R0:W-:Y:S05]  /*2ca0*/  @P2 STG.E desc[UR38][R10.64+0xa4], R45 ;  /* 0x0000a42d0a002986 */ /* 0x0001ea000c101926 */
[----:B------:R-:W-:Y:S05]  /*2cb0*/  @!P0 BRA `(.L_x_71) ;  /* 0x0000000000048947 */ /* 0x000fea0003800000 */
[----:B------:R0:W5:Y:S02]  /*2cc0*/  LDG.E.LTC128B R25, desc[UR38][R8.64+0xa0] ;  /* 0x0000a02608197981 */ /* 0x000164000c1e1920 */
.L_x_71:
[----:B------:R-:W-:Y:S05]  /*2cd0*/  BSYNC B1 ;  /* 0x0000000000017941 */ /* 0x000fea0003800000 */
.L_x_70:
        /* <DEDUP_REMOVED lines=8> */
.L_x_73:
[----:B------:R-:W-:Y:S05]  /*2d60*/  BSYNC B1 ;  /* 0x0000000000017941 */ /* 0x000fea0003800000 */
.L_x_72:
        /* <DEDUP_REMOVED lines=8> */
.L_x_75:
[----:B------:R-:W-:Y:S05]  /*2df0*/  BSYNC B1 ;  /* 0x0000000000017941 */ /* 0x000fea0003800000 */
.L_x_74:
[----:B--2--5:R-:W-:Y:S01]  /*2e00*/  FMUL R5, R25, R88 ;  /* 0x0000005819057220 */ /* 0x024fe20000400000 */
[----:B------:R-:W-:Y:S01]  /*2e10*/  ISETP.GT.AND P1, PT, R3, RZ, P0 ;  /* 0x000000ff0300720c */ /* 0x000fe20000724270 */
[----:B------:R-:W-:Y:S02]  /*2e20*/  BSSY B1, `(.L_x_76) ;  /* 0x0000005000017945 */ /* 0x000fe40003800000 */
[----:B------:R-:W-:-:S05]  /*2e30*/  FFMA R5, R48, R19, R5 ;  /* 0x0000001330057223 */ /* 0x000fca0000000005 */
[----:B------:R2:W-:Y:S05]  /*2e40*/  @P3 STG.E desc[UR38][R10.64+0xc0], R5 ;  /* 0x0000c0050a003986 */ /* 0x0005ea000c101926 */
[----:B------:R-:W-:Y:S05]  /*2e50*/  @!P1 BRA `(.L_x_77) ;  /* 0x0000000000049947 */ /* 0x000fea0003800000 */
[----:B------:R0:W5:Y:S02]  /*2e60*/  LDG.E.LTC128B R25, desc[UR38][R6.64+0xc4] ;  /* 0x0000c42606197981 */ /* 0x000164000c1e1920 */
.L_x_77:
[----:B------:R-:W-:Y:S05]  /*2e70*/  BSYNC B1 ;  /* 0x0000000000017941 */ /* 0x000fea0003800000 */
.L_x_76:
[----:B-----5:R-:W-:Y:S01]  /*2e80*/  FMUL R14, R25, R88 ;  /* 0x00000058190e7220 */ /* 0x020fe20000400000 */
[----:B------:R-:W-:Y:S01]  /*2e90*/  ISETP.GT.AND P2, PT, R3, 0x8, P2 ;  /* 0x000000080300780c */ /* 0x000fe20001744270 */
[----:B------:R-:W-:Y:S02]  /*2ea0*/  BSSY B1, `(.L_x_78) ;  /* 0x0000005000017945 */ /* 0x000fe40003800000 */
[----:B------:R-:W-:-:S05]  /*2eb0*/  FFMA R49, R49, R19, R14 ;  /* 0x0000001331317223 */ /* 0x000fca000000000e */
[----:B------:R0:W-:Y:S05]  /*2ec0*/  @P1 STG.E desc[UR38][R10.64+0xc4], R49 ;  /* 0x0000c4310a001986 */ /* 0x0001ea000c101926 */
[----:B------:R-:W-:Y:S05]  /*2ed0*/  @!P2 BRA `(.L_x_79) ;  /* 0x000000000004a947 */ /* 0x000fea0003800000 */
[----:B------:R0:W5:Y:S02]  /*2ee0*/  LDG.E.LTC128B R25, desc[UR38][R8.64+0xc0] ;  /* 0x0000c02608197981 */ /* 0x000164000c1e1920 */
.L_x_79:
[----:B------:R-:W-:Y:S05]  /*2ef0*/  BSYNC B1 ;  /* 0x0000000000017941 */ /* 0x000fea0003800000 */
.L_x_78:
        /* <DEDUP_REMOVED lines=8> */
.L_x_81:
[----:B------:R-:W-:Y:S05]  /*2f80*/  BSYNC B1 ;  /* 0x0000000000017941 */ /* 0x000fea0003800000 */
.L_x_80:
        /* <DEDUP_REMOVED lines=8> */
.L_x_83:
[----:B------:R-:W-:Y:S05]  /*3010*/  BSYNC B1 ;  /* 0x0000000000017941 */ /* 0x000fea0003800000 */
.L_x_82:
[----:B--2--5:R-:W-:Y:S01]  /*3020*/  FMUL R5, R25, R88 ;  /* 0x0000005819057220 */ /* 0x024fe20000400000 */
[----:B------:R-:W-:Y:S01]  /*3030*/  ISETP.GT.AND P0, PT, R3, RZ, P2 ;  /* 0x000000ff0300720c */ /* 0x000fe20001704270 */
[----:B------:R-:W-:Y:S02]  /*3040*/  BSSY B1, `(.L_x_84) ;  /* 0x0000005000017945 */ /* 0x000fe40003800000 */
[----:B------:R-:W-:-:S05]  /*3050*/  FFMA R5, R52, R19, R5 ;  /* 0x0000001334057223 */ /* 0x000fca0000000005 */
[----:B------:R2:W-:Y:S05]  /*3060*/  @P3 STG.E desc[UR38][R10.64+0xe0], R5 ;  /* 0x0000e0050a003986 */ /* 0x0005ea000c101926 */
[----:B------:R-:W-:Y:S05]  /*3070*/  @!P0 BRA `(.L_x_85) ;  /* 0x0000000000048947 */ /* 0x000fea0003800000 */
[----:B------:R0:W5:Y:S02]  /*3080*/  LDG.E.LTC128B R25, desc[UR38][R6.64+0xe4] ;  /* 0x0000e42606197981 */ /* 0x000164000c1e1920 */
.L_x_85:
[----:B------:R-:W-:Y:S05]  /*3090*/  BSYNC B1 ;  /* 0x0000000000017941 */ /* 0x000fea0003800000 */
.L_x_84:
[----:B-----5:R-:W-:Y:S01]  /*30a0*/  FMUL R14, R25, R88 ;  /* 0x00000058190e7220 */ /* 0x020fe20000400000 */
[----:B------:R-:W-:Y:S01]  /*30b0*/  ISETP.GT.AND P1, PT, R3, 0x8, P1 ;  /* 0x000000080300780c */ /* 0x000fe20000f24270 */
[----:B------:R-:W-:Y:S02]  /*30c0*/  BSSY B1, `(.L_x_86) ;  /* 0x0000005000017945 */ /* 0x000fe40003800000 */
[----:B------:R-:W-:-:S05]  /*30d0*/  FFMA R53, R53, R19, R14 ;  /* 0x0000001335357223 */ /* 0x000fca000000000e */
[----:B------:R0:W-:Y:S05]  /*30e0*/  @P0 STG.E desc[UR38][R10.64+0xe4], R53 ;  /* 0x0000e4350a000986 */ /* 0x0001ea000c101926 */
[----:B------:R-:W-:Y:S05]  /*30f0*/  @!P1 BRA `(.L_x_87) ;  /* 0x0000000000049947 */ /* 0x000fea0003800000 */
[----:B------:R0:W5:Y:S02]  /*3100*/  LDG.E.LTC128B R25, desc[UR38][R8.64+0xe0] ;  /* 0x0000e02608197981 */ /* 0x000164000c1e1920 */
.L_x_87:
[----:B------:R-:W-:Y:S05]  /*3110*/  BSYNC B1 ;  /* 0x0000000000017941 */ /* 0x000fea0003800000 */
.L_x_86:
        /* <DEDUP_REMOVED lines=8> */
.L_x_89:
[----:B------:R-:W-:Y:S05]  /*31a0*/  BSYNC B1 ;  /* 0x0000000000017941 */ /* 0x000fea0003800000 */
.L_x_88:
        /* <DEDUP_REMOVED lines=8> */
.L_x_91:
[----:B------:R-:W-:Y:S05]  /*3230*/  BSYNC B1 ;  /* 0x0000000000017941 */ /* 0x000fea0003800000 */
.L_x_90:
[----:B--2--5:R-:W-:Y:S01]  /*3240*/  FMUL R5, R25, R88 ;  /* 0x0000005819057220 */ /* 0x024fe20000400000 */
[----:B------:R-:W-:Y:S01]  /*3250*/  ISETP.GT.AND P2, PT, R3, RZ, P1 ;  /* 0x000000ff0300720c */ /* 0x000fe20000f44270 */
[----:B------:R-:W-:Y:S02]  /*3260*/  BSSY B1, `(.L_x_92) ;  /* 0x0000005000017945 */ /* 0x000fe40003800000 */
[----:B------:R-:W-:-:S05]  /*3270*/  FFMA R5, R56, R19, R5 ;  /* 0x0000001338057223 */ /* 0x000fca0000000005 */
[----:B------:R2:W-:Y:S05]  /*3280*/  @P3 STG.E desc[UR38][R10.64+0x100], R5 ;  /* 0x000100050a003986 */ /* 0x0005ea000c101926 */
[----:B------:R-:W-:Y:S05]  /*3290*/  @!P2 BRA `(.L_x_93) ;  /* 0x000000000004a947 */ /* 0x000fea0003800000 */
[----:B------:R0:W5:Y:S02]  /*32a0*/  LDG.E.LTC128B R25, desc[UR38][R6.64+0x104] ;  /* 0x0001042606197981 */ /* 0x000164000c1e1920 */
.L_x_93:
[----:B------:R-:W-:Y:S05]  /*32b0*/  BSYNC B1 ;  /* 0x0000000000017941 */ /* 0x000fea0003800000 */
.L_x_92:
[----:B-----5:R-:W-:Y:S01]  /*32c0*/  FMUL R14, R25, R88 ;  /* 0x00000058190e7220 */ /* 0x020fe20000400000 */
[----:B------:R-:W-:Y:S01]  /*32d0*/  ISETP.GT.AND P0, PT, R3, 0x8, P0 ;  /* 0x000000080300780c */ /* 0x000fe20000704270 */
[----:B------:R-:W-:Y:S02]  /*32e0*/  BSSY B1, `(.L_x_94) ;  /* 0x0000005000017945 */ /* 0x000fe40003800000 */
[----:B------:R-:W-:-:S05]  /*32f0*/  FFMA R57, R57, R19, R14 ;  /* 0x0000001339397223 */ /* 0x000fca000000000e */
[----:B------:R0:W-:Y:S05]  /*3300*/  @P2 STG.E desc[UR38][R10.64+0x104], R57 ;  /* 0x000104390a002986 */ /* 0x0001ea000c101926 */
[----:B------:R-:W-:Y:S05]  /*3310*/  @!P0 BRA `(.L_x_95) ;  /* 0x0000000000048947 */ /* 0x000fea0003800000 */
[----:B------:R0:W5:Y:S02]  /*3320*/  LDG.E.LTC128B R25, desc[UR38][R8.64+0x100] ;  /* 0x0001002608197981 */ /* 0x000164000c1e1920 */
.L_x_95:
[----:B------:R-:W-:Y:S05]  /*3330*/  BSYNC B1 ;  /* 0x0000000000017941 */ /* 0x000fea0003800000 */
.L_x_94:
        /* <DEDUP_REMOVED lines=8> */
.L_x_97:
[----:B------:R-:W-:Y:S05]  /*33c0*/  BSYNC B1 ;  /* 0x0000000000017941 */ /* 0x000fea0003800000 */
.L_x_96:
        /* <DEDUP_REMOVED lines=8> */
.L_x_99:
[----:B------:R-:W-:Y:S05]  /*3450*/  BSYNC B1 ;  /* 0x0000000000017941 */ /* 0x000fea0003800000 */
.L_x_98:
[----:B--2--5:R-:W-:Y:S01]  /*3460*/  FMUL R5, R25, R88 ;  /* 0x0000005819057220 */ /* 0x024fe20000400000 */
[----:B------:R-:W-:Y:S01]  /*3470*/  ISETP.GT.AND P1, PT, R3, RZ, P0 ;  /* 0x000000ff0300720c */ /* 0x000fe20000724270 */
[----:B------:R-:W-:Y:S02]  /*3480*/  BSSY B1, `(.L_x_100) ;  /* 0x0000005000017945 */ /* 0x000fe40003800000 */
[----:B------:R-:W-:-:S05]  /*3490*/  FFMA R5, R60, R19, R5 ;  /* 0x000000133c057223 */ /* 0x000fca0000000005 */
[----:B------:R2:W-:Y:S05]  /*34a0*/  @P3 STG.E desc[UR38][R10.64+0x120], R5 ;  /* 0x000120050a003986 */ /* 0x0005ea000c101926 */
[----:B------:R-:W-:Y:S05]  /*34b0*/  @!P1 BRA `(.L_x_101) ;  /* 0x0000000000049947 */ /* 0x000fea0003800000 */
[----:B------:R0:W5:Y:S02]  /*34c0*/  LDG.E.LTC128B R25, desc[UR38][R6.64+0x124] ;  /* 0x0001242606197981 */ /* 0x000164000c1e1920 */
.L_x_101:
[----:B------:R-:W-:Y:S05]  /*34d0*/  BSYNC B1 ;  /* 0x0000000000017941 */ /* 0x000fea0003800000 */
.L_x_100:
[----:B-----5:R-:W-:Y:S01]  /*34e0*/  FMUL R14, R25, R88 ;  /* 0x00000058190e7220 */ /* 0x020fe20000400000 */
[----:B------:R-:W-:Y:S01]  /*34f0*/  ISETP.GT.AND P2, PT, R3, 0x8, P2 ;  /* 0x000000080300780c */ /* 0x000fe20001744270 */
[----:B------:R-:W-:Y:S02]  /*3500*/  BSSY B1, `(.L_x_102) ;  /* 0x0000005000017945 */ /* 0x000fe40003800000 */
[----:B------:R-:W-:-:S05]  /*3510*/  FFMA R61, R61, R19, R14 ;  /* 0x000000133d3d7223 */ /* 0x000fca000000000e */
[----:B------:R0:W-:Y:S05]  /*3520*/  @P1 STG.E desc[UR38][R10.64+0x124], R61 ;  /* 0x0001243d0a001986 */ /* 0x0001ea000c101926 */
[----:B------:R-:W-:Y:S05]  /*3530*/  @!P2 BRA `(.L_x_103) ;  /* 0x000000000004a947 */ /* 0x000fea0003800000 */
[----:B------:R0:W5:Y:S02]  /*3540*/  LDG.E.LTC128B R25, desc[UR38][R8.64+0x120] ;  /* 0x0001202608197981 */ /* 0x000164000c1e1920 */
.L_x_103:
[----:B------:R-:W-:Y:S05]  /*3550*/  BSYNC B1 ;  /* 0x0000000000017941 */ /* 0x000fea0003800000 */
.L_x_102:
        /* <DEDUP_REMOVED lines=8> */
.L_x_105:
[----:B------:R-:W-:Y:S05]  /*35e0*/  BSYNC B1 ;  /* 0x0000000000017941 */ /* 0x000fea0003800000 */
.L_x_104:
        /* <DEDUP_REMOVED lines=8> */
.L_x_107:
[----:B------:R-:W-:Y:S05]  /*3670*/  BSYNC B1 ;  /* 0x0000000000017941 */ /* 0x000fea0003800000 */
.L_x_106:
[----:B--2--5:R-:W-:Y:S01]  /*3680*/  FMUL R5, R25, R88 ;  /* 0x0000005819057220 */ /* 0x024fe20000400000 */
[----:B------:R-:W-:Y:S01]  /*3690*/  ISETP.GT.AND P0, PT, R3, RZ, P2 ;  /* 0x000000ff0300720c */ /* 0x000fe20001704270 */
[----:B------:R-:W-:Y:S02]  /*36a0*/  BSSY B1, `(.L_x_108) ;  /* 0x0000005000017945 */ /* 0x000fe40003800000 */
[----:B------:R-:W-:-:S05]  /*36b0*/  FFMA R5, R64, R19, R5 ;  /* 0x0000001340057223 */ /* 0x000fca0000000005 */
[----:B------:R2:W-:Y:S05]  /*36c0*/  @P3 STG.E desc[UR38][R10.64+0x140], R5 ;  /* 0x000140050a003986 */ /* 0x0005ea000c101926 */
[----:B------:R-:W-:Y:S05]  /*36d0*/  @!P0 BRA `(.L_x_109) ;  /* 0x0000000000048947 */ /* 0x000fea0003800000 */
[----:B------:R0:W5:Y:S02]  /*36e0*/  LDG.E.LTC128B R25, desc[UR38][R6.64+0x144] ;  /* 0x0001442606197981 */ /* 0x000164000c1e1920 */
.L_x_109:
[----:B------:R-:W-:Y:S05]  /*36f0*/  BSYNC B1 ;  /* 0x0000000000017941 */ /* 0x000fea0003800000 */
.L_x_108:
[----:B-----5:R-:W-:Y:S01]  /*3700*/  FMUL R14, R25, R88 ;  /* 0x00000058190e7220 */ /* 0x020fe20000400000 */
[----:B------:R-:W-:Y:S01]  /*3710*/  ISETP.GT.AND P1, PT, R3, 0x8, P1 ;  /* 0x000000080300780c */ /* 0x000fe20000f24270 */
[----:B------:R-:W-:Y:S02]  /*3720*/  BSSY B1, `(.L_x_110) ;  /* 0x0000005000017945 */ /* 0x000fe40003800000 */
[----:B------:R-:W-:-:S05]  /*3730*/  FFMA R65, R65, R19, R14 ;  /* 0x0000001341417223 */ /* 0x000fca000000000e */
[----:B------:R0:W-:Y:S05]  /*3740*/  @P0 STG.E desc[UR38][R10.64+0x144], R65 ;  /* 0x000144410a000986 */ /* 0x0001ea000c101926 */
[----:B------:R-:W-:Y:S05]  /*3750*/  @!P1 BRA `(.L_x_111) ;  /* 0x0000000000049947 */ /* 0x000fea0003800000 */
[----:B------:R0:W5:Y:S02]  /*3760*/  LDG.E.LTC128B R25, desc[UR38][R8.64+0x140] ;  /* 0x0001402608197981 */ /* 0x000164000c1e1920 */
.L_x_111:
[----:B------:R-:W-:Y:S05]  /*3770*/  BSYNC B1 ;  /* 0x0000000000017941 */ /* 0x000fea0003800000 */
.L_x_110:
        /* <DEDUP_REMOVED lines=8> */
.L_x_113:
[----:B------:R-:W-:Y:S05]  /*3800*/  BSYNC B1 ;  /* 0x0000000000017941 */ /* 0x000fea0003800000 */
.L_x_112:
        /* <DEDUP_REMOVED lines=8> */
.L_x_115:
[----:B------:R-:W-:Y:S05]  /*3890*/  BSYNC B1 ;  /* 0x0000000000017941 */ /* 0x000fea0003800000 */
.L_x_114:
[----:B--2--5:R-:W-:Y:S01]  /*38a0*/  FMUL R5, R25, R88 ;  /* 0x0000005819057220 */ /* 0x024fe20000400000 */
[----:B------:R-:W-:Y:S01]  /*38b0*/  ISETP.GT.AND P2, PT, R3, RZ, P1 ;  /* 0x000000ff0300720c */ /* 0x000fe20000f44270 */
[----:B------:R-:W-:Y:S02]  /*38c0*/  BSSY B1, `(.L_x_116) ;  /* 0x0000005000017945 */ /* 0x000fe40003800000 */
[----:B------:R-:W-:-:S05]  /*38d0*/  FFMA R5, R68, R19, R5 ;  /* 0x0000001344057223 */ /* 0x000fca0000000005 */
[----:B------:R2:W-:Y:S05]  /*38e0*/  @P3 STG.E desc[UR38][R10.64+0x160], R5 ;  /* 0x000160050a003986 */ /* 0x0005ea000c101926 */
[----:B------:R-:W-:Y:S05]  /*38f0*/  @!P2 BRA `(.L_x_117) ;  /* 0x000000000004a947 */ /* 0x000fea0003800000 */
[----:B------:R0:W5:Y:S02]  /*3900*/  LDG.E.LTC128B R25, desc[UR38][R6.64+0x164] ;  /* 0x0001642606197981 */ /* 0x000164000c1e1920 */
.L_x_117:
[----:B------:R-:W-:Y:S05]  /*3910*/  BSYNC B1 ;  /* 0x0000000000017941 */ /* 0x000fea0003800000 */
.L_x_116:
[----:B-----5:R-:W-:Y:S01]  /*3920*/  FMUL R14, R25, R88 ;  /* 0x00000058190e7220 */ /* 0x020fe20000400000 */
[----:B------:R-:W-:Y:S01]  /*3930*/  ISETP.GT.AND P0, PT, R3, 0x8, P0 ;  /* 0x000000080300780c */ /* 0x000fe20000704270 */
[----:B------:R-:W-:Y:S02]  /*3940*/  BSSY B1, `(.L_x_118) ;  /* 0x0000005000017945 */ /* 0x000fe40003800000 */
[----:B------:R-:W-:-:S05]  /*3950*/  FFMA R69, R69, R19, R14 ;  /* 0x0000001345457223 */ /* 0x000fca000000000e */
[----:B------:R0:W-:Y:S05]  /*3960*/  @P2 STG.E desc[UR38][R10.64+0x164], R69 ;  /* 0x000164450a002986 */ /* 0x0001ea000c101926 */
[----:B------:R-:W-:Y:S05]  /*3970*/  @!P0 BRA `(.L_x_119) ;  /* 0x0000000000048947 */ /* 0x000fea0003800000 */
[----:B------:R0:W5:Y:S02]  /*3980*/  LDG.E.LTC128B R25, desc[UR38][R8.64+0x160] ;  /* 0x0001602608197981 */ /* 0x000164000c1e1920 */
.L_x_119:
[----:B------:R-:W-:Y:S05]  /*3990*/  BSYNC B1 ;  /* 0x0000000000017941 */ /* 0x000fea0003800000 */
.L_x_118:
        /* <DEDUP_REMOVED lines=8> */
.L_x_121:
[----:B------:R-:W-:Y:S05]  /*3a20*/  BSYNC B1 ;  /* 0x0000000000017941 */ /* 0x000fea0003800000 */
.L_x_120:
        /* <DEDUP_REMOVED lines=8> */
.L_x_123:
[----:B------:R-:W-:Y:S05]  /*3ab0*/  BSYNC B1 ;  /* 0x0000000000017941 */ /* 0x000fea0003800000 */
.L_x_122:
[----:B--2--5:R-:W-:Y:S01]  /*3ac0*/  FMUL R5, R25, R88 ;  /* 0x0000005819057220 */ /* 0x024fe20000400000 */
[----:B------:R-:W-:Y:S01]  /*3ad0*/  ISETP.GT.AND P1, PT, R3, RZ, P0 ;  /* 0x000000ff0300720c */ /* 0x000fe20000724270 */
[----:B------:R-:W-:Y:S02]  /*3ae0*/  BSSY B1, `(.L_x_124) ;  /* 0x0000005000017945 */ /* 0x000fe40003800000 */
[----:B------:R-:W-:-:S05]  /*3af0*/  FFMA R5, R72, R19, R5 ;  /* 0x0000001348057223 */ /* 0x000fca0000000005 */
[----:B------:R2:W-:Y:S05]  /*3b00*/  @P3 STG.E desc[UR38][R10.64+0x180], R5 ;  /* 0x000180050a003986 */ /* 0x0005ea000c101926 */
[----:B------:R-:W-:Y:S05]  /*3b10*/  @!P1 BRA `(.L_x_125) ;  /* 0x0000000000049947 */ /* 0x000fea0003800000 */
[----:B------:R0:W5:Y:S02]  /*3b20*/  LDG.E.LTC128B R25, desc[UR38][R6.64+0x184] ;  /* 0x0001842606197981 */ /* 0x000164000c1e1920 */
.L_x_125:
[----:B------:R-:W-:Y:S05]  /*3b30*/  BSYNC B1 ;  /* 0x0000000000017941 */ /* 0x000fea0003800000 */
.L_x_124:
[----:B-----5:R-:W-:Y:S01]  /*3b40*/  FMUL R14, R25, R88 ;  /* 0x00000058190e7220 */ /* 0x020fe20000400000 */
[----:B------:R-:W-:Y:S01]  /*3b50*/  ISETP.GT.AND P2, PT, R3, 0x8, P2 ;  /* 0x000000080300780c */ /* 0x000fe20001744270 */
[----:B------:R-:W-:Y:S02]  /*3b60*/  BSSY B1, `(.L_x_126) ;  /* 0x0000005000017945 */ /* 0x000fe40003800000 */
[----:B------:R-:W-:-:S05]  /*3b70*/  FFMA R73, R73, R19, R14 ;  /* 0x0000001349497223 */ /* 0x000fca000000000e */
[----:B------:R0:W-:Y:S05]  /*3b80*/  @P1 STG.E desc[UR38][R10.64+0x184], R73 ;  /* 0x000184490a001986 */ /* 0x0001ea000c101926 */
[----:B------:R-:W-:Y:S05]  /*3b90*/  @!P2 BRA `(.L_x_127) ;  /* 0x000000000004a947 */ /* 0x000fea0003800000 */
[----:B------:R0:W5:Y:S02]  /*3ba0*/  LDG.E.LTC128B R25, desc[UR38][R8.64+0x180] ;  /* 0x0001802608197981 */ /* 0x000164000c1e1920 */
.L_x_127:
[----:B------:R-:W-:Y:S05]  /*3bb0*/  BSYNC B1 ;  /* 0x0000000000017941 */ /* 0x000fea0003800000 */
.L_x_126:
        /* <DEDUP_REMOVED lines=8> */
.L_x_129:
[----:B------:R-:W-:Y:S05]  /*3c40*/  BSYNC B1 ;  /* 0x0000000000017941 */ /* 0x000fea0003800000 */
.L_x_128:
        /* <DEDUP_REMOVED lines=8> */
.L_x_131:
[----:B------:R-:W-:Y:S05]  /*3cd0*/  BSYNC B1 ;  /* 0x0000000000017941 */ /* 0x000fea0003800000 */
.L_x_130:
[----:B--2--5:R-:W-:Y:S01]  /*3ce0*/  FMUL R5, R25, R88 ;  /* 0x0000005819057220 */ /* 0x024fe20000400000 */
[----:B------:R-:W-:Y:S01]  /*3cf0*/  ISETP.GT.AND P0, PT, R3, RZ, P2 ;  /* 0x000000ff0300720c */ /* 0x000fe20001704270 */
[----:B------:R-:W-:Y:S02]  /*3d00*/  BSSY B1, `(.L_x_132) ;  /* 0x0000005000017945 */ /* 0x000fe40003800000 */
[----:B------:R-:W-:-:S05]  /*3d10*/  FFMA R5, R76, R19, R5 ;  /* 0x000000134c057223 */ /* 0x000fca0000000005 */
[----:B------:R2:W-:Y:S05]  /*3d20*/  @P3 STG.E desc[UR38][R10.64+0x1a0], R5 ;  /* 0x0001a0050a003986 */ /* 0x0005ea000c101926 */
[----:B------:R-:W-:Y:S05]  /*3d30*/  @!P0 BRA `(.L_x_133) ;  /* 0x0000000000048947 */ /* 0x000fea0003800000 */
[----:B------:R0:W5:Y:S02]  /*3d40*/  LDG.E.LTC128B R25, desc[UR38][R6.64+0x1a4] ;  /* 0x0001a42606197981 */ /* 0x000164000c1e1920 */
.L_x_133:
[----:B------:R-:W-:Y:S05]  /*3d50*/  BSYNC B1 ;  /* 0x0000000000017941 */ /* 0x000fea0003800000 */
.L_x_132:
[----:B-----5:R-:W-:Y:S01]  /*3d60*/  FMUL R14, R25, R88 ;  /* 0x00000058190e7220 */ /* 0x020fe20000400000 */
[----:B------:R-:W-:Y:S01]  /*3d70*/  ISETP.GT.AND P1, PT, R3, 0x8, P1 ;  /* 0x000000080300780c */ /* 0x000fe20000f24270 */
[----:B------:R-:W-:Y:S02]  /*3d80*/  BSSY B1, `(.L_x_134) ;  /* 0x0000005000017945 */ /* 0x000fe40003800000 */
[----:B------:R-:W-:-:S05]  /*3d90*/  FFMA R77, R77, R19, R14 ;  /* 0x000000134d4d7223 */ /* 0x000fca000000000e */
[----:B------:R0:W-:Y:S05]  /*3da0*/  @P0 STG.E desc[UR38][R10.64+0x1a4], R77 ;  /* 0x0001a44d0a000986 */ /* 0x0001ea000c101926 */
[----:B------:R-:W-:Y:S05]  /*3db0*/  @!P1 BRA `(.L_x_135) ;  /* 0x0000000000049947 */ /* 0x000fea0003800000 */
[----:B------:R0:W5:Y:S02]  /*3dc0*/  LDG.E.LTC128B R25, desc[UR38][R8.64+0x1a0] ;  /* 0x0001a02608197981 */ /* 0x000164000c1e1920 */
.L_x_135:
[----:B------:R-:W-:Y:S05]  /*3dd0*/  BSYNC B1 ;  /* 0x0000000000017941 */ /* 0x000fea0003800000 */
.L_x_134:
        /* <DEDUP_REMOVED lines=8> */
.L_x_137:
[----:B------:R-:W-:Y:S05]  /*3e60*/  BSYNC B1 ;  /* 0x0000000000017941 */ /* 0x000fea0003800000 */
.L_x_136:
        /* <DEDUP_REMOVED lines=8> */
.L_x_139:
[----:B------:R-:W-:Y:S05]  /*3ef0*/  BSYNC B1 ;  /* 0x0000000000017941 */ /* 0x000fea0003800000 */
.L_x_138:
[----:B--2--5:R-:W-:Y:S01]  /*3f00*/  FMUL R5, R25, R88 ;  /* 0x0000005819057220 */ /* 0x024fe20000400000 */
[----:B------:R-:W-:Y:S01]  /*3f10*/  ISETP.GT.AND P2, PT, R3, RZ, P1 ;  /* 0x000000ff0300720c */ /* 0x000fe20000f44270 */
[----:B------:R-:W-:Y:S02]  /*3f20*/  BSSY B1, `(.L_x_140) ;  /* 0x0000005000017945 */ /* 0x000fe40003800000 */
[----:B------:R-:W-:-:S05]  /*3f30*/  FFMA R5, R80, R19, R5 ;  /* 0x0000001350057223 */ /* 0x000fca0000000005 */
[----:B------:R2:W-:Y:S05]  /*3f40*/  @P3 STG.E desc[UR38][R10.64+0x1c0], R5 ;  /* 0x0001c0050a003986 */ /* 0x0005ea000c101926 */
[----:B------:R-:W-:Y:S05]  /*3f50*/  @!P2 BRA `(.L_x_141) ;  /* 0x000000000004a947 */ /* 0x000fea0003800000 */
[----:B------:R0:W5:Y:S02]  /*3f60*/  LDG.E.LTC128B R25, desc[UR38][R6.64+0x1c4] ;  /* 0x0001c42606197981 */ /* 0x000164000c1e1920 */
.L_x_141:
[----:B------:R-:W-:Y:S05]  /*3f70*/  BSYNC B1 ;  /* 0x0000000000017941 */ /* 0x000fea0003800000 */
.L_x_140:
[----:B-----5:R-:W-:Y:S01]  /*3f80*/  FMUL R14, R25, R88 ;  /* 0x00000058190e7220 */ /* 0x020fe20000400000 */
[----:B------:R-:W-:Y:S01]  /*3f90*/  ISETP.GT.AND P0, PT, R3, 0x8, P0 ;  /* 0x000000080300780c */ /* 0x000fe20000704270 */
[----:B------:R-:W-:Y:S02]  /*3fa0*/  BSSY B1, `(.L_x_142) ;  /* 0x0000005000017945 */ /* 0x000fe40003800000 */
[----:B------:R-:W-:-:S05]  /*3fb0*/  FFMA R81, R81, R19, R14 ;  /* 0x0000001351517223 */ /* 0x000fca000000000e */
[----:B------:R0:W-:Y:S05]  /*3fc0*/  @P2 STG.E desc[UR38][R10.64+0x1c4], R81 ;  /* 0x0001c4510a002986 */ /* 0x0001ea000c101926 */
[----:B------:R-:W-:Y:S05]  /*3fd0*/  @!P0 BRA `(.L_x_143) ;  /* 0x0000000000048947 */ /* 0x000fea0003800000 */
[----:B------:R0:W5:Y:S02]  /*3fe0*/  LDG.E.LTC128B R25, desc[UR38][R8.64+0x1c0] ;  /* 0x0001c02608197981 */ /* 0x000164000c1e1920 */
.L_x_143:
[----:B------:R-:W-:Y:S05]  /*3ff0*/  BSYNC B1 ;  /* 0x0000000000017941 */ /* 0x000fea0003800000 */
.L_x_142:
        /* <DEDUP_REMOVED lines=8> */
.L_x_145:
[----:B------:R-:W-:Y:S05]  /*4080*/  BSYNC B1 ;  /* 0x0000000000017941 */ /* 0x000fea0003800000 */
.L_x_144:
[----:B-----5:R-:W-:Y:S01]  /*4090*/  FMUL R14, R25, R88 ;  /* 0x00000058190e7220 */ /* 0x020fe20000400000 */
[----:B------:R-:W-:Y:S01]  /*40a0*/  ISETP.GT.AND P0, PT, R4, 0x79, PT ;  /* 0x000000790400780c */ /* 0x000fe20003f04270 */
[----:B------:R-:W-:Y:S01]  /*40b0*/  @P1 IMAD.MOV.U32 R4, RZ, RZ, R12 ;  /* 0x000000ffff041224 */ /* 0x000fe200078e000c */
[----:B------:R-:W-:Y:S01]  /*40c0*/  ISETP.GT.AND P3, PT, R3, RZ, P2 ;  /* 0x000000ff0300720c */ /* 0x000fe20001764270 */
[----:B------:R-:W-:Y:S01]  /*40d0*/  FFMA R83, R83, R19, R14 ;  /* 0x0000001353537223 */ /* 0x000fe2000000000e */
[----:B--2---:R-:W-:Y:S01]  /*40e0*/  @P1 IMAD.MOV.U32 R5, RZ, RZ, R13 ;  /* 0x000000ffff051224 */ /* 0x004fe200078e000d */
[----:B------:R-:W-:Y:S04]  /*40f0*/  BSSY B1, `(.L_x_146) ;  /* 0x0000004000017945 */ /* 0x000fe80003800000 */
[----:B------:R2:W-:Y:S06]  /*4100*/  @P1 STG.E desc[UR38][R4.64+0x1c4], R83 ;  /* 0x0001c45304001986 */ /* 0x0005ec000c101926 */
[----:B------:R-:W-:Y:S05]  /*4110*/  @!P3 BRA `(.L_x_147) ;  /* 0x000000000004b947 */ /* 0x000fea0003800000 */
[----:B------:R0:W5:Y:S02]  /*4120*/  LDG.E.LTC128B R25, desc[UR38][R6.64+0x1e0] ;  /* 0x0001e02606197981 */ /* 0x000164000c1e1920 */
.L_x_147:
[----:B------:R-:W-:Y:S05]  /*4130*/  BSYNC B1 ;  /* 0x0000000000017941 */ /* 0x000fea0003800000 */
.L_x_146:
[----:B--2--5:R-:W-:Y:S01]  /*4140*/  FMUL R5, R25, R88 ;  /* 0x0000005819057220 */ /* 0x024fe20000400000 */
[----:B------:R-:W-:Y:S01]  /*4150*/  @P3 IMAD.MOV.U32 R4, RZ, RZ, R10 ;  /* 0x000000ffff043224 */ /* 0x000fe200078e000a */
[----:B------:R-:W-:Y:S01]  /*4160*/  ISETP.GT.AND P1, PT, R3, RZ, P0 ;  /* 0x000000ff0300720c */ /* 0x000fe20000724270 */
[----:B------:R-:W-:Y:S01]  /*4170*/  BSSY B1, `(.L_x_148) ;  /* 0x0000006000017945 */ /* 0x000fe20003800000 */
[----:B------:R-:W-:Y:S01]  /*4180*/  FFMA R15, R84, R19, R5 ;  /* 0x00000013540f7223 */ /* 0x000fe20000000005 */
[----:B------:R-:W-:-:S05]  /*4190*/  @P3 IMAD.MOV.U32 R5, RZ, RZ, R11 ;  /* 0x000000ffff053224 */ /* 0x000fca00078e000b */
[----:B------:R2:W-:Y:S05]  /*41a0*/  @P3 STG.E desc[UR38][R4.64+0x1e0], R15 ;  /* 0x0001e00f04003986 */ /* 0x0005ea000c101926 */
[----:B------:R-:W-:Y:S05]  /*41b0*/  @!P1 BRA `(.L_x_149) ;  /* 0x0000000000049947 */ /* 0x000fea0003800000 */
[----:B------:R0:W5:Y:S02]  /*41c0*/  LDG.E.LTC128B R25, desc[UR38][R6.64+0x1e4] ;  /* 0x0001e42606197981 */ /* 0x000164000c1e1920 */
.L_x_149:
[----:B------:R-:W-:Y:S05]  /*41d0*/  BSYNC B1 ;  /* 0x0000000000017941 */ /* 0x000fea0003800000 */
.L_x_148:
[----:B--2--5:R-:W-:Y:S01]  /*41e0*/  FMUL R4, R25, R88 ;  /* 0x0000005819047220 */ /* 0x024fe20000400000 */
[----:B------:R-:W-:Y:S01]  /*41f0*/  ISETP.GT.AND P2, PT, R3, 0x8, P2 ;  /* 0x000000080300780c */ /* 0x000fe20001744270 */
[----:B------:R-:W-:Y:S02]  /*4200*/  BSSY B1, `(.L_x_150) ;  /* 0x0000005000017945 */ /* 0x000fe40003800000 */
[----:B------:R-:W-:-:S05]  /*4210*/  FFMA R85, R85, R19, R4 ;  /* 0x0000001355557223 */ /* 0x000fca0000000004 */
[----:B------:R2:W-:Y:S05]  /*4220*/  @P1 STG.E desc[UR38][R10.64+0x1e4], R85 ;  /* 0x0001e4550a001986 */ /* 0x0005ea000c101926 */
[----:B------:R-:W-:Y:S05]  /*4230*/  @!P2 BRA `(.L_x_151) ;  /* 0x000000000004a947 */ /* 0x000fea0003800000 */
[----:B------:R0:W5:Y:S02]  /*4240*/  LDG.E.LTC128B R25, desc[UR38][R8.64+0x1e0] ;  /* 0x0001e02608197981 */ /* 0x000164000c1e1920 */
.L_x_151:
[----:B------:R-:W-:Y:S05]  /*4250*/  BSYNC B1 ;  /* 0x0000000000017941 */ /* 0x000fea0003800000 */
.L_x_150:
[----:B-----5:R-:W-:Y:S01]  /*4260*/  FMUL R5, R25, R88 ;  /* 0x0000005819057220 */ /* 0x020fe20000400000 */
[----:B------:R-:W-:Y:S01]  /*4270*/  @P2 IMAD.MOV.U32 R4, RZ, RZ, R12 ;  /* 0x000000ffff042224 */ /* 0x000fe200078e000c */
[----:B------:R-:W-:Y:S01]  /*4280*/  ISETP.GT.AND P0, PT, R3, 0x8, P0 ;  /* 0x000000080300780c */ /* 0x000fe20000704270 */
[----:B------:R-:W-:Y:S01]  /*4290*/  BSSY B1, `(.L_x_152) ;  /* 0x0000006000017945 */ /* 0x000fe20003800000 */
[----:B01--4-:R-:W-:Y:S01]  /*42a0*/  FFMA R7, R86, R19, R5 ;  /* 0x0000001356077223 */ /* 0x013fe20000000005 */
[----:B------:R-:W-:-:S05]  /*42b0*/  @P2 IMAD.MOV.U32 R5, RZ, RZ, R13 ;  /* 0x000000ffff052224 */ /* 0x000fca00078e000d */
[----:B------:R0:W-:Y:S05]  /*42c0*/  @P2 STG.E desc[UR38][R4.64+0x1e0], R7 ;  /* 0x0001e00704002986 */ /* 0x0001ea000c101926 */
[----:B------:R-:W-:Y:S05]  /*42d0*/  @!P0 BRA `(.L_x_153) ;  /* 0x0000000000048947 */ /* 0x000fea0003800000 */
[----:B------:R1:W5:Y:S02]  /*42e0*/  LDG.E.LTC128B R25, desc[UR38][R8.64+0x1e4] ;  /* 0x0001e42608197981 */ /* 0x000364000c1e1920 */
.L_x_153:
[----:B------:R-:W-:Y:S05]  /*42f0*/  BSYNC B1 ;  /* 0x0000000000017941 */ /* 0x000fea0003800000 */
.L_x_152:
[----:B0----5:R-:W-:-:S04]  /*4300*/  FMUL R4, R25, R88 ;  /* 0x0000005819047220 */ /* 0x021fc80000400000 */
[----:B------:R-:W-:Y:S01]  /*4310*/  FFMA R87, R87, R19, R4 ;  /* 0x0000001357577223 */ /* 0x000fe20000000004 */
[----:B------:R-:W-:Y:S06]  /*4320*/  @!P0 BRA `(.L_x_154) ;  /* 0x0000000c00c88947 */ /* 0x000fec0003800000 */
[----:B------:R0:W-:Y:S01]  /*4330*/  STG.E desc[UR38][R12.64+0x1e4], R87 ;  /* 0x0001e4570c007986 */ /* 0x0001e2000c101926 */
[----:B------:R-:W-:Y:S05]  /*4340*/  BRA `(.L_x_154) ;  /* 0x0000000c00c07947 */ /* 0x000fea0003800000 */
.L_x_29:
[----:B------:R-:W-:Y:S01]  /*4350*/  ISETP.GT.AND P0, PT, R4, 0x1, PT ;  /* 0x000000010400780c */ /* 0x000fe20003f04270 */
[----:B------:R-:W-:Y:S01]  /*4360*/  ULDC.64 UR4, c[0x0][0x5c0] ;  /* 0x0001700000047ab9 */ /* 0x000fe20000000a00 */
[-C--:B------:R-:W-:Y:S01]  /*4370*/  FMUL R5, R24, R19.reuse ;  /* 0x0000001318057220 */ /* 0x080fe20000400000 */
[C---:B------:R-:W-:Y:S01]  /*4380*/  LEA R6, P4, R102.reuse, UR4, 0x2 ;  /* 0x0000000466067c11 */ /* 0x040fe2000f8810ff */
[-C--:B------:R-:W-:Y:S01]  /*4390*/  FMUL R25, R25, R19.reuse ;  /* 0x0000001319197220 */ /* 0x080fe20000400000 */
[----:B------:R-:W-:Y:S01]  /*43a0*/  ISETP.GT.AND P2, PT, R3, RZ, P0 ;  /* 0x000000ff0300720c */ /* 0x000fe20000744270 */
[-C--:B------:R-:W-:Y:S01]  /*43b0*/  FMUL R27, R27, R19.reuse ;  /* 0x000000131b1b7220 */ /* 0x080fe20000400000 */
[----:B------:R-:W-:Y:S01]  /*43c0*/  LEA.HI.X R7, R102, UR5, R111, 0x2, P4 ;  /* 0x0000000566077c11 */ /* 0x000fe2000a0f146f */
[-C--:B------:R-:W-:Y:S01]  /*43d0*/  FMUL R11, R28, R19.reuse ;  /* 0x000000131c0b7220 */ /* 0x080fe20000400000 */
[----:B------:R-:W-:Y:S01]  /*43e0*/  ISETP.GT.AND P3, PT, R3, 0x8, P3 ;  /* 0x000000080300780c */ /* 0x000fe20001f64270 */
[-C--:B------:R-:W-:Y:S01]  /*43f0*/  FMUL R29, R29, R19.reuse ;  /* 0x000000131d1d7220 */ /* 0x080fe20000400000 */
[C---:B------:R-:W-:Y:S01]  /*4400*/  SHF.L.U64.HI R9, R92.reuse, 0x2, R91 ;  /* 0x000000025c097819 */ /* 0x040fe2000001025b */
[----:B------:R0:W-:Y:S01]  /*4410*/  @P1 STG.E desc[UR38][R6.64], R5 ;  /* 0x0000000506001986 */ /* 0x0001e2000c101926 */
[----:B------:R-:W-:Y:S01]  /*4420*/  ISETP.GT.AND P0, PT, R3, 0x8, P0 ;  /* 0x000000080300780c */ /* 0x000fe20000704270 */
[-C--:B------:R-:W-:Y:S01]  /*4430*/  FMUL R31, R31, R19.reuse ;  /* 0x000000131f1f7220 */ /* 0x080fe20000400000 */
[----:B------:R-:W-:Y:S01]  /*4440*/  LEA R8, P1, R92, R6, 0x2 ;  /* 0x000000065c087211 */ /* 0x000fe200078210ff */
[-C--:B------:R-:W-:Y:S01]  /*4450*/  FMUL R33, R33, R19.reuse ;  /* 0x0000001321217220 */ /* 0x080fe20000400000 */
[C---:B------:R-:W-:Y:S01]  /*4460*/  ISETP.GT.AND P5, PT, R4.reuse, 0x8, PT ;  /* 0x000000080400780c */ /* 0x040fe20003fa4270 */
[----:B------:R-:W-:Y:S01]  /*4470*/  @P2 STG.E desc[UR38][R6.64+0x4], R25 ;  /* 0x0000041906002986 */ /* 0x000fe2000c101926 */
[----:B------:R-:W-:Y:S01]  /*4480*/  ISETP.GT.AND P4, PT, R4, 0x9, PT ;  /* 0x000000090400780c */ /* 0x000fe20003f84270 */
[----:B------:R-:W-:Y:S01]  /*4490*/  IMAD.X R9, R9, 0x1, R7, P1 ;  /* 0x0000000109097824 */ /* 0x000fe200008e0607 */
[----:B------:R-:W-:Y:S01]  /*44a0*/  ISETP.GT.AND P2, PT, R3, RZ, P5 ;  /* 0x000000ff0300720c */ /* 0x000fe20002f44270 */
[-C--:B------:R-:W-:Y:S01]  /*44b0*/  FMUL R35, R35, R19.reuse ;  /* 0x0000001323237220 */ /* 0x080fe20000400000 */
[C---:B------:R-:W-:Y:S01]  /*44c0*/  ISETP.GT.AND P1, PT, R3.reuse, RZ, P4 ;  /* 0x000000ff0300720c */ /* 0x040fe20002724270 */
[-C--:B0-----:R-:W-:Y:S01]  /*44d0*/  FMUL R5, R26, R19.reuse ;  /* 0x000000131a057220 */ /* 0x081fe20000400000 */
[----:B------:R-:W-:Y:S01]  /*44e0*/  ISETP.GT.AND P4, PT, R3, 0x8, P4 ;  /* 0x000000080300780c */ /* 0x000fe20002784270 */
[-C--:B------:R-:W-:Y:S01]  /*44f0*/  FMUL R37, R37, R19.reuse ;  /* 0x0000001325257220 */ /* 0x080fe20000400000 */
[-C--:B------:R-:W-:Y:S01]  /*4500*/  FMUL R39, R39, R19.reuse ;  /* 0x0000001327277220 */ /* 0x080fe20000400000 */
[-C--:B------:R-:W-:Y:S01]  /*4510*/  FMUL R41, R41, R19.reuse ;  /* 0x0000001329297220 */ /* 0x080fe20000400000 */
[----:B------:R0:W-:Y:S01]  /*4520*/  @P3 STG.E desc[UR38][R8.64], R5 ;  /* 0x0000000508003986 */ /* 0x0001e2000c101926 */
[C---:B------:R-:W-:Y:S01]  /*4530*/  ISETP.GT.AND P3, PT, R4.reuse, 0x11, PT ;  /* 0x000000110400780c */ /* 0x040fe20003f64270 */
[-C--:B------:R-:W-:Y:S01]  /*4540*/  FMUL R43, R43, R19.reuse ;  /* 0x000000132b2b7220 */ /* 0x080fe20000400000 */
[-C--:B------:R-:W-:Y:S01]  /*4550*/  FMUL R45, R45, R19.reuse ;  /* 0x000000132d2d7220 */ /* 0x080fe20000400000 */
[----:B------:R-:W-:Y:S01]  /*4560*/  @P0 STG.E desc[UR38][R8.64+0x4], R27 ;  /* 0x0000041b08000986 */ /* 0x000fe2000c101926 */
[----:B------:R-:W-:Y:S01]  /*4570*/  ISETP.GT.AND P0, PT, R3, 0x8, P5 ;  /* 0x000000080300780c */ /* 0x000fe20002f04270 */
[-C--:B------:R-:W-:Y:S01]  /*4580*/  FMUL R47, R47, R19.reuse ;  /* 0x000000132f2f7220 */ /* 0x080fe20000400000 */
[----:B------:R-:W-:Y:S01]  /*4590*/  ISETP.GT.AND P5, PT, R4, 0x10, PT ;  /* 0x000000100400780c */ /* 0x000fe20003fa4270 */
[----:B------:R1:W-:Y:S01]  /*45a0*/  @P2 STG.E desc[UR38][R6.64+0x20], R11 ;  /* 0x0000200b06002986 */ /* 0x0003e2000c101926 */
[-C--:B------:R-:W-:Y:S01]  /*45b0*/  FMUL R49, R49, R19.reuse ;  /* 0x0000001331317220 */ /* 0x080fe20000400000 */
[-C--:B------:R-:W-:Y:S01]  /*45c0*/  FMUL R51, R51, R19.reuse ;  /* 0x0000001333337220 */ /* 0x080fe20000400000 */
[C---:B------:R-:W-:Y:S01]  /*45d0*/  ISETP.GT.AND P2, PT, R3.reuse, RZ, P5 ;  /* 0x000000ff0300720c */ /* 0x040fe20002f44270 */
[----:B------:R-:W-:Y:S01]  /*45e0*/  @P1 STG.E desc[UR38][R6.64+0x24], R29 ;  /* 0x0000241d06001986 */ /* 0x000fe2000c101926 */
[C---:B------:R-:W-:Y:S01]  /*45f0*/  ISETP.GT.AND P1, PT, R3.reuse, RZ, P3 ;  /* 0x000000ff0300720c */ /* 0x040fe20001f24270 */
[-C--:B0-----:R-:W-:Y:S01]  /*4600*/  FMUL R5, R30, R19.reuse ;  /* 0x000000131e057220 */ /* 0x081fe20000400000 */
[----:B------:R-:W-:Y:S01]  /*4610*/  ISETP.GT.AND P3, PT, R3, 0x8, P3 ;  /* 0x000000080300780c */ /* 0x000fe20001f64270 */
[-C--:B------:R-:W-:Y:S01]  /*4620*/  FMUL R53, R53, R19.reuse ;  /* 0x0000001335357220 */ /* 0x080fe20000400000 */
[-C--:B------:R-:W-:Y:S01]  /*4630*/  FMUL R55, R55, R19.reuse ;  /* 0x0000001337377220 */ /* 0x080fe20000400000 */
[-C--:B------:R-:W-:Y:S01]  /*4640*/  FMUL R57, R57, R19.reuse ;  /* 0x0000001339397220 */ /* 0x080fe20000400000 */
[----:B------:R0:W-:Y:S01]  /*4650*/  @P0 STG.E desc[UR38][R8.64+0x20], R5 ;  /* 0x0000200508000986 */ /* 0x0001e2000c101926 */
[-C--:B-1----:R-:W-:Y:S01]  /*4660*/  FMUL R11, R32, R19.reuse ;  /* 0x00000013200b7220 */ /* 0x082fe20000400000 */
[----:B------:R-:W-:Y:S01]  /*4670*/  ISETP.GT.AND P0, PT, R3, 0x8, P5 ;  /* 0x000000080300780c */ /* 0x000fe20002f04270 */
[-C--:B------:R-:W-:Y:S01]  /*4680*/  FMUL R59, R59, R19.reuse ;  /* 0x000000133b3b7220 */ /* 0x080fe20000400000 */
[----:B------:R-:W-:Y:S01]  /*4690*/  @P4 STG.E desc[UR38][R8.64+0x24], R31 ;  /* 0x0000241f08004986 */ /* 0x000fe2000c101926 */
[C---:B------:R-:W-:Y:S01]  /*46a0*/  ISETP.GT.AND P5, PT, R4.reuse, 0x18, PT ;  /* 0x000000180400780c */ /* 0x040fe20003fa4270 */
[-C--:B------:R-:W-:Y:S01]  /*46b0*/  FMUL R61, R61, R19.reuse ;  /* 0x000000133d3d7220 */ /* 0x080fe20000400000 */
[----:B------:R-:W-:Y:S01]  /*46c0*/  ISETP.GT.AND P4, PT, R4, 0x19, PT ;  /* 0x000000190400780c */ /* 0x000fe20003f84270 */
[----:B------:R1:W-:Y:S01]  /*46d0*/  @P2 STG.E desc[UR38][R6.64+0x40], R11 ;  /* 0x0000400b06002986 */ /* 0x0003e2000c101926 */
[----:B------:R-:W-:Y:S01]  /*46e0*/  ISETP.GT.AND P2, PT, R3, RZ, P5 ;  /* 0x000000ff0300720c */ /* 0x000fe20002f44270 */
[-C--:B------:R-:W-:Y:S01]  /*46f0*/  FMUL R63, R63, R19.reuse ;  /* 0x000000133f3f7220 */ /* 0x080fe20000400000 */
[-C--:B------:R-:W-:Y:S01]  /*4700*/  FMUL R65, R65, R19.reuse ;  /* 0x0000001341417220 */ /* 0x080fe20000400000 */
        /* <DEDUP_REMOVED lines=32> */
[----:B------:R-:W-:Y:S01]  /*4910*/  FMUL R87, R87, R19 ;  /* 0x0000001357577220 */ /* 0x000fe20000400000 */
[----:B------:R-:W-:Y:S01]  /*4920*/  ISETP.GT.AND P4, PT, R4, 0x29, PT ;  /* 0x000000290400780c */ /* 0x000fe20003f84270 */
[----:B------:R1:W-:Y:S01]  /*4930*/  @P2 STG.E desc[UR38][R6.64+0x80], R11 ;  /* 0x0000800b06002986 */ /* 0x0003e2000c101926 */
[----:B------:R-:W-:-:S03]  /*4940*/  ISETP.GT.AND P2, PT, R3, RZ, P5 ;  /* 0x000000ff0300720c */ /* 0x000fc60002f44270 */
[----:B------:R-:W-:Y:S01]  /*4950*/  @P1 STG.E desc[UR38][R6.64+0x84], R41 ;  /* 0x0000842906001986 */ /* 0x000fe2000c101926 */
[C---:B------:R-:W-:Y:S01]  /*4960*/  ISETP.GT.AND P1, PT, R3.reuse, RZ, P4 ;  /* 0x000000ff0300720c */ /* 0x040fe20002724270 */
[----:B0-----:R-:W-:Y:S01]  /*4970*/  FMUL R5, R42, R19 ;  /* 0x000000132a057220 */ /* 0x001fe20000400000 */
[----:B------:R-:W-:-:S04]  /*4980*/  ISETP.GT.AND P4, PT, R3, 0x8, P4 ;  /* 0x000000080300780c */ /* 0x000fc80002784270 */
[----:B------:R0:W-:Y:S01]  /*4990*/  @P0 STG.E desc[UR38][R8.64+0x80], R5 ;  /* 0x0000800508000986 */ /* 0x0001e2000c101926 */
[----:B-1----:R-:W-:Y:S01]  /*49a0*/  FMUL R11, R44, R19 ;  /* 0x000000132c0b7220 */ /* 0x002fe20000400000 */
[C---:B------:R-:W-:Y:S02]  /*49b0*/  ISETP.GT.AND P0, PT, R3.reuse, 0x8, P5 ;  /* 0x000000080300780c */ /* 0x040fe40002f04270 */
[----:B------:R-:W-:Y:S01]  /*49c0*/  @P3 STG.E desc[UR38][R8.64+0x84], R43 ;  /* 0x0000842b08003986 */ /* 0x000fe2000c101926 */
[C---:B------:R-:W-:Y:S02]  /*49d0*/  ISETP.GT.AND P5, PT, R4.reuse, 0x30, PT ;  /* 0x000000300400780c */ /* 0x040fe40003fa4270 */
        /* <DEDUP_REMOVED lines=21> */
[----:B------:R-:W-:Y:S02]  /*4b30*/  ISETP.GT.AND P0, PT, R3, 0x8, P5 ;  /* 0x000000080300780c */ /* 0x000fe40002f04270 */
[----:B------:R-:W-:Y:S01]  /*4b40*/  @P3 STG.E desc[UR38][R8.64+0xc4], R51 ;  /* 0x0000c43308003986 */ /* 0x000fe2000c101926 */
[----:B------:R-:W-:-:S03]  /*4b50*/  ISETP.GT.AND P5, PT, R4, 0x40, PT ;  /* 0x000000400400780c */ /* 0x000fc60003fa4270 */
[----:B------:R1:W-:Y:S01]  /*4b60*/  @P2 STG.E desc[UR38][R6.64+0xe0], R11 ;  /* 0x0000e00b06002986 */ /* 0x0003e2000c101926 */
[----:B------:R-:W-:-:S03]  /*4b70*/  ISETP.GT.AND P3, PT, R3, RZ, P5 ;  /* 0x000000ff0300720c */ /* 0x000fc60002f64270 */
[----:B------:R-:W-:Y:S01]  /*4b80*/  @P1 STG.E desc[UR38][R6.64+0xe4], R53 ;  /* 0x0000e43506001986 */ /* 0x000fe2000c101926 */
[----:B------:R-:W-:Y:S01]  /*4b90*/  ISETP.GT.AND P1, PT, R4, 0x41, PT ;  /* 0x000000410400780c */ /* 0x000fe20003f24270 */
[----:B0-----:R-:W-:-:S03]  /*4ba0*/  FMUL R5, R54, R19 ;  /* 0x0000001336057220 */ /* 0x001fc60000400000 */
[C---:B------:R-:W-:Y:S02]  /*4bb0*/  ISETP.GT.AND P2, PT, R3.reuse, RZ, P1 ;  /* 0x000000ff0300720c */ /* 0x040fe40000f44270 */
[----:B------:R0:W-:Y:S01]  /*4bc0*/  @P0 STG.E desc[UR38][R8.64+0xe0], R5 ;  /* 0x0000e00508000986 */ /* 0x0001e2000c101926 */
[-C--:B-1----:R-:W-:Y:S01]  /*4bd0*/  FMUL R11, R56, R19.reuse ;  /* 0x00000013380b7220 */ /* 0x082fe20000400000 */
[C---:B------:R-:W-:Y:S02]  /*4be0*/  ISETP.GT.AND P0, PT, R3.reuse, 0x8, P5 ;  /* 0x000000080300780c */ /* 0x040fe40002f04270 */
[----:B------:R-:W-:Y:S01]  /*4bf0*/  @P4 STG.E desc[UR38][R8.64+0xe4], R55 ;  /* 0x0000e43708004986 */ /* 0x000fe2000c101926 */
[C---:B------:R-:W-:Y:S02]  /*4c00*/  ISETP.GT.AND P1, PT, R3.reuse, 0x8, P1 ;  /* 0x000000080300780c */ /* 0x040fe40000f24270 */
[C---:B------:R-:W-:Y:S01]  /*4c10*/  ISETP.GT.AND P5, PT, R4.reuse, 0x48, PT ;  /* 0x000000480400780c */ /* 0x040fe20003fa4270 */
[----:B------:R1:W-:Y:S03]  /*4c20*/  @P3 STG.E desc[UR38][R6.64+0x100], R11 ;  /* 0x0001000b06003986 */ /* 0x0003e6000c101926 */
[----:B------:R-:W-:Y:S01]  /*4c30*/  ISETP.GT.AND P4, PT, R3, RZ, P5 ;  /* 0x000000ff0300720c */ /* 0x000fe20002f84270 */
[----:B------:R-:W-:Y:S01]  /*4c40*/  @P2 STG.E desc[UR38][R6.64+0x104], R57 ;  /* 0x0001043906002986 */ /* 0x000fe2000c101926 */
[----:B------:R-:W-:Y:S01]  /*4c50*/  ISETP.GT.AND P2, PT, R4, 0x49, PT ;  /* 0x000000490400780c */ /* 0x000fe20003f44270 */
[----:B0-----:R-:W-:-:S03]  /*4c60*/  FMUL R5, R58, R19 ;  /* 0x000000133a057220 */ /* 0x001fc60000400000 */
[C---:B------:R-:W-:Y:S02]  /*4c70*/  ISETP.GT.AND P3, PT, R3.reuse, RZ, P2 ;  /* 0x000000ff0300720c */ /* 0x040fe40001764270 */
[----:B------:R0:W-:Y:S01]  /*4c80*/  @P0 STG.E desc[UR38][R8.64+0x100], R5 ;  /* 0x0001000508000986 */ /* 0x0001e2000c101926 */
[----:B-1----:R-:W-:Y:S01]  /*4c90*/  FMUL R11, R60, R19 ;  /* 0x000000133c0b7220 */ /* 0x002fe20000400000 */
[C---:B------:R-:W-:Y:S02]  /*4ca0*/  ISETP.GT.AND P2, PT, R3.reuse, 0x8, P2 ;  /* 0x000000080300780c */ /* 0x040fe40001744270 */
[----:B------:R-:W-:Y:S01]  /*4cb0*/  @P1 STG.E desc[UR38][R8.64+0x104], R59 ;  /* 0x0001043b08001986 */ /* 0x000fe2000c101926 */
[----:B------:R-:W-:Y:S02]  /*4cc0*/  ISETP.GT.AND P1, PT, R3, 0x8, P5 ;  /* 0x000000080300780c */ /* 0x000fe40002f24270 */
[C---:B------:R-:W-:Y:S01]  /*4cd0*/  ISETP.GT.AND P5, PT, R4.reuse, 0x50, PT ;  /* 0x000000500400780c */ /* 0x040fe20003fa4270 */
[----:B------:R1:W-:Y:S01]  /*4ce0*/  @P4 STG.E desc[UR38][R6.64+0x120], R11 ;  /* 0x0001200b06004986 */ /* 0x0003e2000c101926 */
[----:B------:R-:W-:-:S03]  /*4cf0*/  ISETP.GT.AND P0, PT, R4, 0x51, PT ;  /* 0x000000510400780c */ /* 0x000fc60003f04270 */
[----:B------:R-:W-:Y:S01]  /*4d00*/  @P3 STG.E desc[UR38][R6.64+0x124], R61 ;  /* 0x0001243d06003986 */ /* 0x000fe2000c101926 */
[C---:B------:R-:W-:Y:S01]  /*4d10*/  ISETP.GT.AND P3, PT, R3.reuse, RZ, P5 ;  /* 0x000000ff0300720c */ /* 0x040fe20002f64270 */
[-C--:B0-----:R-:W-:Y:S01]  /*4d20*/  FMUL R5, R62, R19.reuse ;  /* 0x000000133e057220 */ /* 0x081fe20000400000 */
[C---:B------:R-:W-:Y:S02]  /*4d30*/  ISETP.GT.AND P4, PT, R3.reuse, RZ, P0 ;  /* 0x000000ff0300720c */ /* 0x040fe40000784270 */
[C---:B------:R-:W-:Y:S02]  /*4d40*/  ISETP.GT.AND P0, PT, R3.reuse, 0x8, P0 ;  /* 0x000000080300780c */ /* 0x040fe40000704270 */
[----:B------:R0:W-:Y:S01]  /*4d50*/  @P1 STG.E desc[UR38][R8.64+0x120], R5 ;  /* 0x0001200508001986 */ /* 0x0001e2000c101926 */
[----:B------:R-:W-:Y:S01]  /*4d60*/  ISETP.GT.AND P1, PT, R3, 0x8, P5 ;  /* 0x000000080300780c */ /* 0x000fe20002f24270 */
[----:B-1----:R-:W-:Y:S02]  /*4d70*/  FMUL R11, R64, R19 ;  /* 0x00000013400b7220 */ /* 0x002fe40000400000 */
[----:B------:R-:W-:Y:S01]  /*4d80*/  @P2 STG.E desc[UR38][R8.64+0x124], R63 ;  /* 0x0001243f08002986 */ /* 0x000fe2000c101926 */
[----:B------:R-:W-:-:S03]  /*4d90*/  ISETP.GT.AND P2, PT, R4, 0x58, PT ;  /* 0x000000580400780c */ /* 0x000fc60003f44270 */
[----:B------:R1:W-:Y:S01]  /*4da0*/  @P3 STG.E desc[UR38][R6.64+0x140], R11 ;  /* 0x0001400b06003986 */ /* 0x0003e2000c101926 */
[C---:B------:R-:W-:Y:S02]  /*4db0*/  ISETP.GT.AND P5, PT, R3.reuse, RZ, P2 ;  /* 0x000000ff0300720c */ /* 0x040fe400017a4270 */
[----:B------:R-:W-:Y:S01]  /*4dc0*/  ISETP.GT.AND P3, PT, R4, 0x59, PT ;  /* 0x000000590400780c */ /* 0x000fe20003f64270 */
[-C--:B0-----:R-:W-:Y:S01]  /*4dd0*/  FMUL R5, R66, R19.reuse ;  /* 0x0000001342057220 */ /* 0x081fe20000400000 */
[----:B------:R-:W-:Y:S01]  /*4de0*/  @P4 STG.E desc[UR38][R6.64+0x144], R65 ;  /* 0x0001444106004986 */ /* 0x000fe2000c101926 */
[C---:B------:R-:W-:Y:S02]  /*4df0*/  ISETP.GT.AND P2, PT, R3.reuse, 0x8, P2 ;  /* 0x000000080300780c */ /* 0x040fe40001744270 */
[C---:B------:R-:W-:Y:S01]  /*4e00*/  ISETP.GT.AND P4, PT, R3.reuse, RZ, P3 ;  /* 0x000000ff0300720c */ /* 0x040fe20001f84270 */
[----:B------:R0:W-:Y:S01]  /*4e10*/  @P1 STG.E desc[UR38][R8.64+0x140], R5 ;  /* 0x0001400508001986 */ /* 0x0001e2000c101926 */
[----:B------:R-:W-:Y:S01]  /*4e20*/  ISETP.GT.AND P3, PT, R3, 0x8, P3 ;  /* 0x000000080300780c */ /* 0x000fe20001f64270 */
[----:B-1----:R-:W-:-:S02]  /*4e30*/  FMUL R11, R68, R19 ;  /* 0x00000013440b7220 */ /* 0x002fc40000400000 */
[----:B------:R-:W-:Y:S01]  /*4e40*/  @P0 STG.E desc[UR38][R8.64+0x144], R67 ;  /* 0x0001444308000986 */ /* 0x000fe2000c101926 */
[C---:B------:R-:W-:Y:S02]  /*4e50*/  ISETP.GT.AND P0, PT, R4.reuse, 0x60, PT ;  /* 0x000000600400780c */ /* 0x040fe40003f04270 */
[----:B------:R-:W-:Y:S01]  /*4e60*/  ISETP.GT.AND P1, PT, R4, 0x61, PT ;  /* 0x000000610400780c */ /* 0x000fe20003f24270 */
[----:B------:R1:W-:Y:S01]  /*4e70*/  @P5 STG.E desc[UR38][R6.64+0x160], R11 ;  /* 0x0001600b06005986 */ /* 0x0003e2000c101926 */
[C---:B------:R-:W-:Y:S02]  /*4e80*/  ISETP.GT.AND P5, PT, R3.reuse, RZ, P0 ;  /* 0x000000ff0300720c */ /* 0x040fe400007a4270 */
[C---:B------:R-:W-:Y:S01]  /*4e90*/  ISETP.GT.AND P0, PT, R3.reuse, 0x8, P0 ;  /* 0x000000080300780c */ /* 0x040fe20000704270 */
[----:B0-----:R-:W-:Y:S01]  /*4ea0*/  FMUL R5, R70, R19 ;  /* 0x0000001346057220 */ /* 0x001fe20000400000 */
[----:B------:R-:W-:Y:S01]  /*4eb0*/  @P4 STG.E desc[UR38][R6.64+0x164], R69 ;  /* 0x0001644506004986 */ /* 0x000fe2000c101926 */
[----:B------:R-:W-:-:S02]  /*4ec0*/  ISETP.GT.AND P4, PT, R3, RZ, P1 ;  /* 0x000000ff0300720c */ /* 0x000fc40000f84270 */
[----:B------:R-:W-:Y:S01]  /*4ed0*/  ISETP.GT.AND P1, PT, R3, 0x8, P1 ;  /* 0x000000080300780c */ /* 0x000fe20000f24270 */
[----:B------:R0:W-:Y:S01]  /*4ee0*/  @P2 STG.E desc[UR38][R8.64+0x160], R5 ;  /* 0x0001600508002986 */ /* 0x0001e2000c101926 */
[----:B------:R-:W-:Y:S01]  /*4ef0*/  ISETP.GT.AND P2, PT, R4, 0x68, PT ;  /* 0x000000680400780c */ /* 0x000fe20003f44270 */
[----:B-1----:R-:W-:Y:S02]  /*4f00*/  FMUL R11, R72, R19 ;  /* 0x00000013480b7220 */ /* 0x002fe40000400000 */
[----:B------:R-:W-:Y:S01]  /*4f10*/  @P3 STG.E desc[UR38][R8.64+0x164], R71 ;  /* 0x0001644708003986 */ /* 0x000fe2000c101926 */
[----:B------:R-:W-:-:S03]  /*4f20*/  ISETP.GT.AND P3, PT, R4, 0x69, PT ;  /* 0x000000690400780c */ /* 0x000fc60003f64270 */
[----:B------:R1:W-:Y:S01]  /*4f30*/  @P5 STG.E desc[UR38][R6.64+0x180], R11 ;  /* 0x0001800b06005986 */ /* 0x0003e2000c101926 */
[C---:B------:R-:W-:Y:S02]  /*4f40*/  ISETP.GT.AND P5, PT, R3.reuse, RZ, P2 ;  /* 0x000000ff0300720c */ /* 0x040fe400017a4270 */
[C---:B------:R-:W-:Y:S01]  /*4f50*/  ISETP.GT.AND P2, PT, R3.reuse, 0x8, P2 ;  /* 0x000000080300780c */ /* 0x040fe20001744270 */
[-C--:B0-----:R-:W-:Y:S01]  /*4f60*/  FMUL R5, R74, R19.reuse ;  /* 0x000000134a057220 */ /* 0x081fe20000400000 */
[----:B------:R-:W-:Y:S01]  /*4f70*/  @P4 STG.E desc[UR38][R6.64+0x184], R73 ;  /* 0x0001844906004986 */ /* 0x000fe2000c101926 */
[C---:B------:R-:W-:Y:S02]  /*4f80*/  ISETP.GT.AND P4, PT, R3.reuse, RZ, P3 ;  /* 0x000000ff0300720c */ /* 0x040fe40001f84270 */
[----:B------:R-:W-:Y:S01]  /*4f90*/  ISETP.GT.AND P3, PT, R3, 0x8, P3 ;  /* 0x000000080300780c */ /* 0x000fe20001f64270 */
[----:B------:R0:W-:Y:S01]  /*4fa0*/  @P0 STG.E desc[UR38][R8.64+0x180], R5 ;  /* 0x0001800508000986 */ /* 0x0001e2000c101926 */
[----:B------:R-:W-:Y:S01]  /*4fb0*/  ISETP.GT.AND P0, PT, R4, 0x70, PT ;  /* 0x000000700400780c */ /* 0x000fe20003f04270 */
[----:B-1----:R-:W-:-:S02]  /*4fc0*/  FMUL R11, R76, R19 ;  /* 0x000000134c0b7220 */ /* 0x002fc40000400000 */
[----:B------:R-:W-:Y:S01]  /*4fd0*/  @P1 STG.E desc[UR38][R8.64+0x184], R75 ;  /* 0x0001844b08001986 */ /* 0x000fe2000c101926 */
[----:B------:R-:W-:-:S03]  /*4fe0*/  ISETP.GT.AND P1, PT, R4, 0x71, PT ;  /* 0x000000710400780c */ /* 0x000fc60003f24270 */
[----:B------:R1:W-:Y:S01]  /*4ff0*/  @P5 STG.E desc[UR38][R6.64+0x1a0], R11 ;  /* 0x0001a00b06005986 */ /* 0x0003e2000c101926 */
[C---:B------:R-:W-:Y:S02]  /*5000*/  ISETP.GT.AND P5, PT, R3.reuse, RZ, P0 ;  /* 0x000000ff0300720c */ /* 0x040fe400007a4270 */
[C---:B------:R-:W-:Y:S01]  /*5010*/  ISETP.GT.AND P0, PT, R3.reuse, 0x8, P0 ;  /* 0x000000080300780c */ /* 0x040fe20000704270 */
[----:B------:R-:W-:Y:S01]  /*5020*/  @P4 STG.E desc[UR38][R6.64+0x1a4], R77 ;  /* 0x0001a44d06004986 */ /* 0x000fe2000c101926 */
[-C--:B0-----:R-:W-:Y:S01]  /*5030*/  FMUL R5, R78, R19.reuse ;  /* 0x000000134e057220 */ /* 0x081fe20000400000 */
[C---:B------:R-:W-:Y:S02]  /*5040*/  ISETP.GT.AND P4, PT, R3.reuse, RZ, P1 ;  /* 0x000000ff0300720c */ /* 0x040fe40000f84270 */
[----:B------:R-:W-:Y:S02]  /*5050*/  ISETP.GT.AND P1, PT, R3, 0x8, P1 ;  /* 0x000000080300780c */ /* 0x000fe40000f24270 */
[----:B------:R0:W-:Y:S01]  /*5060*/  @P2 STG.E desc[UR38][R8.64+0x1a0], R5 ;  /* 0x0001a00508002986 */ /* 0x0001e2000c101926 */
[----:B------:R-:W-:Y:S01]  /*5070*/  ISETP.GT.AND P2, PT, R4, 0x78, PT ;  /* 0x000000780400780c */ /* 0x000fe20003f44270 */
[----:B-1----:R-:W-:-:S02]  /*5080*/  FMUL R11, R80, R19 ;  /* 0x00000013500b7220 */ /* 0x002fc40000400000 */
[----:B------:R-:W-:Y:S01]  /*5090*/  @P3 STG.E desc[UR38][R8.64+0x1a4], R79 ;  /* 0x0001a44f08003986 */ /* 0x000fe2000c101926 */
[----:B------:R-:W-:Y:S02]  /*50a0*/  ISETP.GT.AND P3, PT, R4, 0x79, PT ;  /* 0x000000790400780c */ /* 0x000fe40003f64270 */
[----:B------:R-:W-:Y:S01]  /*50b0*/  @P5 MOV R4, R6 ;  /* 0x0000000600045202 */ /* 0x000fe20000000f00 */
[----:B0-----:R-:W-:-:S05]  /*50c0*/  @P5 IMAD.MOV.U32 R5, RZ, RZ, R7 ;  /* 0x000000ffff055224 */ /* 0x001fca00078e0007 */
[----:B------:R0:W-:Y:S01]  /*50d0*/  @P5 STG.E desc[UR38][R4.64+0x1c0], R11 ;  /* 0x0001c00b04005986 */ /* 0x0001e2000c101926 */
[C---:B------:R-:W-:Y:S02]  /*50e0*/  ISETP.GT.AND P5, PT, R3.reuse, RZ, P3 ;  /* 0x000000ff0300720c */ /* 0x040fe40001fa4270 */
[----:B------:R-:W-:Y:S01]  /*50f0*/  ISETP.GT.AND P3, PT, R3, 0x8, P3 ;  /* 0x000000080300780c */ /* 0x000fe20001f64270 */
[----:B0-----:R-:W-:Y:S02]  /*5100*/  @P4 IMAD.MOV.U32 R4, RZ, RZ, R6 ;  /* 0x000000ffff044224 */ /* 0x001fe400078e0006 */
[----:B------:R-:W-:Y:S01]  /*5110*/  FMUL R11, R84, R19 ;  /* 0x00000013540b7220 */ /* 0x000fe20000400000 */
[----:B------:R-:W-:-:S05]  /*5120*/  @P4 IMAD.MOV.U32 R5, RZ, RZ, R7 ;  /* 0x000000ffff054224 */ /* 0x000fca00078e0007 */
[----:B------:R0:W-:Y:S01]  /*5130*/  @P4 STG.E desc[UR38][R4.64+0x1c4], R81 ;  /* 0x0001c45104004986 */ /* 0x0001e2000c101926 */
[C---:B------:R-:W-:Y:S02]  /*5140*/  ISETP.GT.AND P4, PT, R3.reuse, RZ, P2 ;  /* 0x000000ff0300720c */ /* 0x040fe40001784270 */
[----:B------:R-:W-:Y:S01]  /*5150*/  ISETP.GT.AND P2, PT, R3, 0x8, P2 ;  /* 0x000000080300780c */ /* 0x000fe20001744270 */
[----:B------:R-:W-:Y:S01]  /*5160*/  FMUL R3, R82, R19 ;  /* 0x0000001352037220 */ /* 0x000fe20000400000 */
[----:B0-----:R-:W-:Y:S02]  /*5170*/  @P0 IMAD.MOV.U32 R4, RZ, RZ, R8 ;  /* 0x000000ffff040224 */ /* 0x001fe400078e0008 */
[----:B------:R-:W-:-:S05]  /*5180*/  @P0 IMAD.MOV.U32 R5, RZ, RZ, R9 ;  /* 0x000000ffff050224 */ /* 0x000fca00078e0009 */
[----:B------:R0:W-:Y:S02]  /*5190*/  @P0 STG.E desc[UR38][R4.64+0x1c0], R3 ;  /* 0x0001c00304000986 */ /* 0x0001e4000c101926 */
[----:B0-----:R-:W-:Y:S02]  /*51a0*/  @P1 IMAD.MOV.U32 R4, RZ, RZ, R8 ;  /* 0x000000ffff041224 */ /* 0x001fe400078e0008 */
[----:B------:R-:W-:-:S05]  /*51b0*/  @P1 IMAD.MOV.U32 R5, RZ, RZ, R9 ;  /* 0x000000ffff051224 */ /* 0x000fca00078e0009 */
[----:B------:R0:W-:Y:S02]  /*51c0*/  @P1 STG.E desc[UR38][R4.64+0x1c4], R83 ;  /* 0x0001c45304001986 */ /* 0x0001e4000c101926 */
[----:B0-----:R-:W-:Y:S02]  /*51d0*/  @P4 IMAD.MOV.U32 R4, RZ, RZ, R6 ;  /* 0x000000ffff044224 */ /* 0x001fe400078e0006 */
[----:B------:R-:W-:-:S05]  /*51e0*/  @P4 IMAD.MOV.U32 R5, RZ, RZ, R7 ;  /* 0x000000ffff054224 */ /* 0x000fca00078e0007 */
[----:B------:R0:W-:Y:S04]  /*51f0*/  @P4 STG.E desc[UR38][R4.64+0x1e0], R11 ;  /* 0x0001e00b04004986 */ /* 0x0001e8000c101926 */
[----:B------:R4:W-:Y:S01]  /*5200*/  @P5 STG.E desc[UR38][R6.64+0x1e4], R85 ;  /* 0x0001e45506005986 */ /* 0x0009e2000c101926 */
[----:B0-----:R-:W-:Y:S02]  /*5210*/  @P2 IMAD.MOV.U32 R4, RZ, RZ, R8 ;  /* 0x000000ffff042224 */ /* 0x001fe400078e0008 */
[----:B------:R-:W-:-:S05]  /*5220*/  @P2 IMAD.MOV.U32 R5, RZ, RZ, R9 ;  /* 0x000000ffff052224 */ /* 0x000fca00078e0009 */
[----:B------:R4:W-:Y:S04]  /*5230*/  @P2 STG.E desc[UR38][R4.64+0x1e0], R13 ;  /* 0x0001e00d04002986 */ /* 0x0009e8000c101926 */
[----:B------:R4:W-:Y:S02]  /*5240*/  @P3 STG.E desc[UR38][R8.64+0x1e4], R87 ;  /* 0x0001e45708003986 */ /* 0x0009e4000c101926 */
.L_x_154:
[----:B------:R-:W-:Y:S05]  /*5250*/  BSYNC B0 ;  /* 0x0000000000007941 */ /* 0x000fea0003800000 */
.L_x_28:
[----:B------:R-:W-:Y:S01]  /*5260*/  IADD3 R16, P0, R16, UR36, RZ ;  /* 0x0000002410107c10 */ /* 0x000fe2000ff1e0ff */
[----:B------:R-:W-:Y:S01]  /*5270*/  ULDC.64 UR4, c[0x0][0x650] ;  /* 0x0001940000047ab9 */ /* 0x000fe20000000a00 */
[----:B------:R-:W-:Y:S01]  /*5280*/  PRMT R3, RZ, 0x7610, R3 ;  /* 0x00007610ff037816 */ /* 0x000fe20000000003 */
[----:B------:R-:W-:Y:S01]  /*5290*/  IMAD.MOV.U32 R100, RZ, RZ, -0x1 ;  /* 0xffffffffff647424 */ /* 0x000fe200078e00ff */
[----:B------:R-:W-:Y:S01]  /*52a0*/  IADD3.X R17, R17, UR42, RZ, P0, !PT ;  /* 0x0000002a11117c10 */ /* 0x000fe200087fe4ff */
[----:B------:R-:W-:Y:S01]  /*52b0*/  IMAD.MOV.U32 R99, RZ, RZ, -0x1 ;  /* 0xffffffffff637424 */ /* 0x000fe200078e00ff */
[----:B------:R-:W-:-:S04]  /*52c0*/  ISETP.GE.U32.AND P0, PT, R16, UR4, PT ;  /* 0x0000000410007c0c */ /* 0x000fc8000bf06070 */
[----:B------:R-:W-:-:S13]  /*52d0*/  ISETP.GE.U32.AND.EX P0, PT, R17, UR5, PT, P0 ;  /* 0x0000000511007c0c */ /* 0x000fda000bf06100 */
[----:B------:R-:W-:Y:S05]  /*52e0*/  @P0 BRA `(.L_x_155) ;  /* 0x00000004004c0947 */ /* 0x000fea0003800000 */
[----:B--2---:R-:W2:Y:S01]  /*52f0*/  LDC.64 R10, c[0x0][0x628] ;  /* 0x00018a00ff0a7b82 */ /* 0x004ea20000000a00 */
[----:B0--3--:R-:W0:Y:S01]  /*5300*/  S2R R12, SR_CTAID.X ;  /* 0x00000000000c7919 */ /* 0x009e220000002500 */
[----:B-1--4-:R-:W-:Y:S02]  /*5310*/  IMAD.MOV.U32 R8, RZ, RZ, R16 ;  /* 0x000000ffff087224 */ /* 0x012fe400078e0010 */
[----:B------:R-:W-:Y:S01]  /*5320*/  IMAD.MOV.U32 R9, RZ, RZ, R17 ;  /* 0x000000ffff097224 */ /* 0x000fe200078e0011 */
[----:B------:R-:W1:Y:S03]  /*5330*/  S2R R20, SR_CTAID.Y ;  /* 0x0000000000147919 */ /* 0x000e660000002600 */
[----:B------:R-:W3:Y:S08]  /*5340*/  LDC R0, c[0x0][0x630] ;  /* 0x00018c00ff007b82 */ /* 0x000ef00000000800 */
[----:B------:R-:W4:Y:S01]  /*5350*/  LDC.64 R14, c[0x0][0x620] ;  /* 0x00018800ff0e7b82 */ /* 0x000f220000000a00 */
[----:B--2---:R-:W-:-:S04]  /*5360*/  ISETP.NE.U32.AND P0, PT, R10, RZ, PT ;  /* 0x000000ff0a00720c */ /* 0x004fc80003f05070 */
[----:B------:R-:W-:-:S13]  /*5370*/  ISETP.NE.AND.EX P0, PT, R11, RZ, PT, P0 ;  /* 0x000000ff0b00720c */ /* 0x000fda0003f05300 */
[----:B01-34-:R-:W-:Y:S05]  /*5380*/  @!P0 BRA `(.L_x_156) ;  /* 0x0000000000288947 */ /* 0x01bfea0003800000 */
        /* <DEDUP_REMOVED lines=10> */
.L_x_156:
[-CC-:B------:R-:W-:Y:S01]  /*5430*/  SHF.R.U64 R99, R8, R0.reuse, R9.reuse ;  /* 0x0000000008637219 */ /* 0x180fe20000001209 */
[----:B------:R-:W0:Y:S01]  /*5440*/  LDC.64 R26, c[0x0][0x640] ;  /* 0x00019000ff1a7b82 */ /* 0x000e220000000a00 */
[----:B------:R-:W-:Y:S01]  /*5450*/  SHF.R.U32.HI R0, RZ, R0, R9 ;  /* 0x00000000ff007219 */ /* 0x000fe20000011609 */
[----:B------:R-:W-:Y:S01]  /*5460*/  ULDC UR4, c[0x0][0x150] ;  /* 0x0000540000047ab9 */ /* 0x000fe20000000800 */
[----:B------:R-:W-:Y:S02]  /*5470*/  IADD3 R3, P0, RZ, -R99, RZ ;  /* 0x80000063ff037210 */ /* 0x000fe40007f1e0ff */
[----:B------:R-:W-:-:S03]  /*5480*/  I2FP.F32.U32 R7, R12 ;  /* 0x0000000c00077245 */ /* 0x000fc60000201000 */
[----:B------:R-:W1:Y:S01]  /*5490*/  LDC R6, c[0x0][0x618] ;  /* 0x00018600ff067b82 */ /* 0x000e620000000800 */
[----:B------:R-:W-:Y:S02]  /*54a0*/  IMAD.X R5, RZ, RZ, ~R0, P0 ;  /* 0x000000ffff057224 */ /* 0x000fe400000e0e00 */
[----:B------:R-:W-:Y:S01]  /*54b0*/  FMUL R7, R7, UR4 ;  /* 0x0000000407077c20 */ /* 0x000fe20008400000 */
[----:B------:R-:W-:Y:S01]  /*54c0*/  ULDC UR4, c[0x0][0x154] ;  /* 0x0000550000047ab9 */ /* 0x000fe20000000800 */
[-C--:B------:R-:W-:Y:S02]  /*54d0*/  IMAD R0, R5, R14.reuse, RZ ;  /* 0x0000000e05007224 */ /* 0x080fe400078e02ff */
[C---:B------:R-:W-:Y:S01]  /*54e0*/  IMAD.WIDE.U32 R4, R3.reuse, R14, R16 ;  /* 0x0000000e03047225 */ /* 0x040fe200078e0010 */
[----:B------:R-:W2:Y:S01]  /*54f0*/  LDC R8, c[0x0][0x608] ;  /* 0x00018200ff087b82 */ /* 0x000ea20000000800 */
[----:B------:R-:W3:Y:S02]  /*5500*/  F2I.U32.TRUNC.NTZ R7, R7 ;  /* 0x0000000700077305 */ /* 0x000ee4000020f000 */
[----:B------:R-:W-:Y:S01]  /*5510*/  IMAD R3, R3, R15, R0 ;  /* 0x0000000f03037224 */ /* 0x000fe200078e0200 */
[----:B------:R-:W-:-:S03]  /*5520*/  I2FP.F32.U32 R0, R20 ;  /* 0x0000001400007245 */ /* 0x000fc60000201000 */
[----:B------:R-:W-:Y:S01]  /*5530*/  IMAD.IADD R3, R5, 0x1, R3 ;  /* 0x0000000105037824 */ /* 0x000fe200078e0203 */
[----:B------:R-:W4:Y:S01]  /*5540*/  LDC R11, c[0x0][0x658] ;  /* 0x00019600ff0b7b82 */ /* 0x000f220000000800 */
[----:B0-----:R-:W-:-:S04]  /*5550*/  ISETP.NE.U32.AND P0, PT, R26, RZ, PT ;  /* 0x000000ff1a00720c */ /* 0x001fc80003f05070 */
[----:B------:R-:W-:-:S03]  /*5560*/  ISETP.NE.AND.EX P0, PT, R27, RZ, PT, P0 ;  /* 0x000000ff1b00720c */ /* 0x000fc60003f05300 */
[----:B------:R-:W0:Y:S01]  /*5570*/  LDC R9, c[0x0][0x144] ;  /* 0x00005100ff097b82 */ /* 0x000e220000000800 */
[-C--:B-1----:R-:W-:Y:S01]  /*5580*/  SHF.R.U64 R10, R4, R6.reuse, R3 ;  /* 0x00000006040a7219 */ /* 0x082fe20000001203 */
[----:B---3--:R-:W-:Y:S01]  /*5590*/  IMAD.MOV R7, RZ, RZ, -R7 ;  /* 0x000000ffff077224 */ /* 0x008fe200078e0a07 */
[----:B------:R-:W-:Y:S01]  /*55a0*/  SHF.R.U32.HI R3, RZ, R6, R3 ;  /* 0x00000006ff037219 */ /* 0x000fe20000011603 */
[----:B------:R-:W-:-:S04]  /*55b0*/  FMUL R6, R0, UR4 ;  /* 0x0000000400067c20 */ /* 0x000fc80008400000 */
[----:B------:R-:W1:Y:S01]  /*55c0*/  LDC R21, c[0x0][0x148] ;  /* 0x00005200ff157b82 */ /* 0x000e620000000800 */
[----:B------:R3:W0:Y:S01]  /*55d0*/  F2I.U32.TRUNC.NTZ R14, R6 ;  /* 0x00000006000e7305 */ /* 0x000622000020f000 */
[-CC-:B--2---:R-:W-:Y:S02]  /*55e0*/  SHF.R.U64 R13, R10, R8.reuse, R3.reuse ;  /* 0x000000080a0d7219 */ /* 0x184fe40000001203 */
[----:B------:R-:W-:-:S04]  /*55f0*/  SHF.R.U32.HI R0, RZ, R8, R3 ;  /* 0x00000008ff007219 */ /* 0x000fc80000011603 */
[----:B------:R-:W2:Y:S01]  /*5600*/  LDC R24, c[0x0][0x648] ;  /* 0x00019200ff187b82 */ /* 0x000ea20000000800 */
[-CC-:B----4-:R-:W-:Y:S02]  /*5610*/  SHF.R.U64 R15, R13, R11.reuse, R0.reuse ;  /* 0x0000000b0d0f7219 */ /* 0x190fe40000001200 */
[----:B------:R-:W-:-:S03]  /*5620*/  SHF.R.U32.HI R5, RZ, R11, R0 ;  /* 0x0000000bff057219 */ /* 0x000fc60000011600 */
[----:B------:R-:W-:Y:S02]  /*5630*/  IMAD.MOV.U32 R4, RZ, RZ, R15 ;  /* 0x000000ffff047224 */ /* 0x000fe400078e000f */
[----:B------:R-:W4:Y:S01]  /*5640*/  LDC R28, c[0x0][0x638] ;  /* 0x00018e00ff1c7b82 */ /* 0x000f220000000800 */
[----:B0-----:R-:W-:-:S07]  /*5650*/  IMAD R25, R9, R7, R12 ;  /* 0x0000000709197224 */ /* 0x001fce00078e020c */
[----:B------:R-:W0:Y:S08]  /*5660*/  LDC R29, c[0x0][0x610] ;  /* 0x00018400ff1d7b82 */ /* 0x000e300000000800 */
[----:B------:R-:W0:Y:S01]  /*5670*/  LDC R30, c[0x0][0x600] ;  /* 0x00018000ff1e7b82 */ /* 0x000e220000000800 */
[----:B-123--:R-:W-:Y:S05]  /*5680*/  @!P0 BRA `(.L_x_157) ;  /* 0x0000000000288947 */ /* 0x00efea0003800000 */
[----:B------:R-:W1:Y:S02]  /*5690*/  LDC R0, c[0x0][0x64c] ;  /* 0x00019300ff007b82 */ /* 0x000e640000000800 */
[----:B-1----:R-:W-:-:S05]  /*56a0*/  IADD3 R3, P0, R15, R0, RZ ;  /* 0x000000000f037210 */ /* 0x002fca0007f1e0ff */
[----:B------:R-:W-:-:S04]  /*56b0*/  IMAD.X R11, RZ, RZ, R5, P0 ;  /* 0x000000ffff0b7224 */ /* 0x000fc800000e0605 */
[----:B------:R-:W-:-:S04]  /*56c0*/  IMAD.WIDE.U32 R4, R11, R26, RZ ;  /* 0x0000001a0b047225 */ /* 0x000fc800078e00ff */
[----:B------:R-:W-:-:S04]  /*56d0*/  IMAD.WIDE.U32 R6, P0, R3, R27, R4 ;  /* 0x0000001b03067225 */ /* 0x000fc80007800004 */
[----:B------:R-:W-:Y:S01]  /*56e0*/  IMAD.WIDE.U32 R4, R3, R26, RZ ;  /* 0x0000001a03047225 */ /* 0x000fe200078e00ff */
[----:B------:R-:W-:-:S03]  /*56f0*/  MOV R8, R7 ;  /* 0x0000000700087202 */ /* 0x000fc60000000f00 */
[----:B------:R-:W-:Y:S01]  /*5700*/  IMAD.X R9, RZ, RZ, RZ, P0 ;  /* 0x000000ffff097224 */ /* 0x000fe200000e06ff */
[----:B------:R-:W-:-:S05]  /*5710*/  IADD3 RZ, P0, R5, R6, RZ ;  /* 0x0000000605ff7210 */ /* 0x000fca0007f1e0ff */
[----:B------:R-:W-:-:S08]  /*5720*/  IMAD.WIDE.U32.X R4, R11, R27, R8, P0 ;  /* 0x0000001b0b047225 */ /* 0x000fd000000e0408 */
.L_x_157:
[----:B------:R-:W-:Y:S01]  /*5730*/  ISETP.NE.AND P0, PT, R2, 0x1, PT ;  /* 0x000000010200780c */ /* 0x000fe20003f05270 */
[----:B------:R-:W-:Y:S01]  /*5740*/  IMAD.MOV R14, RZ, RZ, -R14 ;  /* 0x000000ffff0e7224 */ /* 0x000fe200078e0a0e */
[----:B------:R-:W-:Y:S02]  /*5750*/  SHF.R.U64 R0, R4, R24, R5 ;  /* 0x0000001804007219 */ /* 0x000fe40000001205 */
[----:B------:R-:W-:Y:S02]  /*5760*/  LOP3.LUT R3, R13, R96, RZ, 0xc0, !PT ;  /* 0x000000600d037212 */ /* 0x000fe400078ec0ff */
[----:B------:R-:W-:Y:S01]  /*5770*/  LOP3.LUT R10, R10, R95, RZ, 0xc0, !PT ;  /* 0x0000005f0a0a7212 */ /* 0x000fe200078ec0ff */
[----:B------:R-:W-:Y:S02]  /*5780*/  IMAD.MOV R4, RZ, RZ, -R0 ;  /* 0x000000ffff047224 */ /* 0x000fe400078e0a00 */
[----:B------:R-:W-:Y:S02]  /*5790*/  IMAD R0, R90, R0, R3 ;  /* 0x000000005a007224 */ /* 0x000fe400078e0203 */
[----:B----4-:R-:W-:-:S02]  /*57a0*/  IMAD R3, R4, R28, R15 ;  /* 0x0000001c04037224 */ /* 0x010fc400078e020f */
[----:B------:R-:W-:Y:S02]  /*57b0*/  @P0 IMAD R25, R21, R14, R20 ;  /* 0x0000000e15190224 */ /* 0x000fe400078e0214 */
[----:B0-----:R-:W-:Y:S02]  /*57c0*/  IMAD R5, R3, R30, R10 ;  /* 0x0000001e03057224 */ /* 0x001fe400078e020a */
[----:B------:R-:W-:Y:S02]  /*57d0*/  IMAD R0, R0, R29, R25 ;  /* 0x0000001d00007224 */ /* 0x000fe400078e0219 */
[----:B------:R-:W-:-:S03]  /*57e0*/  IMAD.MOV.U32 R4, RZ, RZ, 0x1 ;  /* 0x00000001ff047424 */ /* 0x000fc600078e00ff */
[----:B------:R-:W-:Y:S02]  /*57f0*/  SEL R100, R5, R0, !P0 ;  /* 0x0000000005647207 */ /* 0x000fe40004000000 */
[----:B------:R-:W-:Y:S02]  /*5800*/  PRMT R3, R4, 0x7610, R3 ;  /* 0x0000761004037816 */ /* 0x000fe40000000003 */
[----:B------:R-:W-:-:S07]  /*5810*/  SEL R0, R0, R5, !P0 ;  /* 0x0000000500007207 */ /* 0x000fce0004000000 */
.L_x_155:
[----:B------:R-:W-:Y:S01]  /*5820*/  LOP3.LUT P0, RZ, R3, 0xff, RZ, 0xc0, !PT ;  /* 0x000000ff03ff7812 */ /* 0x000fe2000780c0ff */
[----:B------:R-:W-:Y:S01]  /*5830*/  UIMAD.WIDE.U32 UR4, UR41, -0x55555555, URZ ;  /* 0xaaaaaaab290478a5 */ /* 0x000fe2000f8e003f */
[----:B------:R-:W-:-:S03]  /*5840*/  IMAD.MOV.U32 R101, RZ, RZ, R0 ;  /* 0x000000ffff657224 */ /* 0x000fc600078e0000 */
[----:B------:R-:W-:-:S04]  /*5850*/  USHF.R.U32.HI UR4, URZ, 0x1, UR5 ;  /* 0x000000013f047899 */ /* 0x000fc80008011605 */
[----:B------:R-:W-:-:S04]  /*5860*/  UIMAD UR41, UR4, -0x3, UR41 ;  /* 0xfffffffd042978a4 */ /* 0x000fc8000f8e0229 */
[----:B------:R-:W-:Y:S08]  /*5870*/  @P0 BRA `(.L_x_158) ;  /* 0xffffffb800480947 */ /* 0x000ff0000383ffff */
[----:B------:R-:W-:Y:S05]  /*5880*/  EXIT ;  /* 0x000000000000794d */ /* 0x000fea0003800000 */
.L_x_3:
        /* <DEDUP_REMOVED lines=26> */
.L_x_160:
[--C-:B------:R-:W-:Y:S01]  /*5a30*/  SHF.R.U64 R14, R12, R20, R13.reuse ;  /* 0x000000140c0e7219 */ /* 0x100fe2000000120d */
[----:B------:R-:W0:Y:S01]  /*5a40*/  LDC R24, c[0x0][0x618] ;  /* 0x00018600ff187b82 */ /* 0x000e220000000800 */
[----:B------:R-:W-:Y:S01]  /*5a50*/  I2FP.F32.U32 R8, R6 ;  /* 0x0000000600087245 */ /* 0x000fe20000201000 */
[----:B------:R-:W-:Y:S01]  /*5a60*/  ULDC UR4, c[0x0][0x150] ;  /* 0x0000540000047ab9 */ /* 0x000fe20000000800 */
[----:B------:R-:W-:Y:S02]  /*5a70*/  SHF.R.U32.HI R7, RZ, R20, R13 ;  /* 0x00000014ff077219 */ /* 0x000fe4000001160d */
[----:B------:R-:W-:Y:S01]  /*5a80*/  IADD3 R11, P0, RZ, -R14, RZ ;  /* 0x8000000eff0b7210 */ /* 0x000fe20007f1e0ff */
[----:B------:R-:W-:Y:S01]  /*5a90*/  FMUL R13, R8, UR4 ;  /* 0x00000004080d7c20 */ /* 0x000fe20008400000 */
[----:B------:R-:W-:Y:S01]  /*5aa0*/  ULDC UR4, c[0x0][0x154] ;  /* 0x0000550000047ab9 */ /* 0x000fe20000000800 */
[----:B------:R-:W1:Y:S02]  /*5ab0*/  LDC.64 R26, c[0x0][0x640] ;  /* 0x00019000ff1a7b82 */ /* 0x000e640000000a00 */
[----:B------:R-:W-:-:S02]  /*5ac0*/  IMAD.X R7, RZ, RZ, ~R7, P0 ;  /* 0x000000ffff077224 */ /* 0x000fc400000e0e07 */
[----:B------:R-:W2:Y:S01]  /*5ad0*/  F2I.U32.TRUNC.NTZ R13, R13 ;  /* 0x0000000d000d7305 */ /* 0x000ea2000020f000 */
[----:B------:R-:W-:-:S03]  /*5ae0*/  IMAD.WIDE.U32 R8, R11, R22, R16 ;  /* 0x000000160b087225 */ /* 0x000fc600078e0010 */
[----:B------:R-:W3:Y:S01]  /*5af0*/  LDC R15, c[0x0][0x144] ;  /* 0x00005100ff0f7b82 */ /* 0x000ee20000000800 */
[----:B------:R-:W-:-:S04]  /*5b00*/  IMAD R10, R7, R22, RZ ;  /* 0x00000016070a7224 */ /* 0x000fc800078e02ff */
[----:B------:R-:W-:Y:S02]  /*5b10*/  IMAD R7, R11, R23, R10 ;  /* 0x000000170b077224 */ /* 0x000fe400078e020a */
[----:B------:R-:W-:Y:S01]  /*5b20*/  IMAD.MOV.U32 R10, RZ, RZ, -0x1 ;  /* 0xffffffffff0a7424 */ /* 0x000fe200078e00ff */
[----:B------:R-:W4:Y:S01]  /*5b30*/  LDC R20, c[0x0][0x608] ;  /* 0x00018200ff147b82 */ /* 0x000f220000000800 */
[----:B------:R-:W-:Y:S01]  /*5b40*/  IMAD.IADD R7, R9, 0x1, R7 ;  /* 0x0000000109077824 */ /* 0x000fe200078e0207 */
[----:B------:R-:W-:-:S04]  /*5b50*/  I2FP.F32.U32 R9, R5 ;  /* 0x0000000500097245 */ /* 0x000fc80000201000 */
[-C--:B0-----:R-:W-:Y:S01]  /*5b60*/  SHF.R.U64 R12, R8, R24.reuse, R7 ;  /* 0x00000018080c7219 */ /* 0x081fe20000001207 */
[----:B--2---:R-:W-:Y:S01]  /*5b70*/  IMAD.MOV R8, RZ, RZ, -R13 ;  /* 0x000000ffff087224 */ /* 0x004fe200078e0a0d */
[----:B------:R-:W0:Y:S01]  /*5b80*/  LDC R11, c[0x0][0x658] ;  /* 0x00019600ff0b7b82 */ /* 0x000e220000000800 */
[----:B-1----:R-:W-:Y:S01]  /*5b90*/  ISETP.NE.U32.AND P0, PT, R26, RZ, PT ;  /* 0x000000ff1a00720c */ /* 0x002fe20003f05070 */
[----:B------:R-:W-:Y:S01]  /*5ba0*/  FMUL R9, R9, UR4 ;  /* 0x0000000409097c20 */ /* 0x000fe20008400000 */
[----:B------:R-:W-:Y:S02]  /*5bb0*/  SHF.R.U32.HI R7, RZ, R24, R7 ;  /* 0x00000018ff077219 */ /* 0x000fe40000011607 */
[----:B------:R-:W-:-:S03]  /*5bc0*/  ISETP.NE.AND.EX P0, PT, R27, RZ, PT, P0 ;  /* 0x000000ff1b00720c */ /* 0x000fc60003f05300 */
[----:B------:R-:W1:Y:S01]  /*5bd0*/  LDC R22, c[0x0][0x148] ;  /* 0x00005200ff167b82 */ /* 0x000e620000000800 */
[----:B---3--:R-:W-:Y:S02]  /*5be0*/  IMAD R23, R15, R8, R6 ;  /* 0x000000080f177224 */ /* 0x008fe400078e0206 */
[----:B------:R-:W-:-:S05]  /*5bf0*/  IMAD.MOV.U32 R8, RZ, RZ, 0x1 ;  /* 0x00000001ff087424 */ /* 0x000fca00078e00ff */
[----:B------:R-:W2:Y:S01]  /*5c00*/  LDC R21, c[0x0][0x600] ;  /* 0x00018000ff157b82 */ /* 0x000ea20000000800 */
[-CC-:B----4-:R-:W-:Y:S02]  /*5c10*/  SHF.R.U64 R15, R12, R20.reuse, R7.reuse ;  /* 0x000000140c0f7219 */ /* 0x190fe40000001207 */
[----:B------:R-:W-:Y:S02]  /*5c20*/  SHF.R.U32.HI R6, RZ, R20, R7 ;  /* 0x00000014ff067219 */ /* 0x000fe40000011607 */
[----:B------:R3:W4:Y:S03]  /*5c30*/  F2I.U32.TRUNC.NTZ R20, R9 ;  /* 0x0000000900147305 */ /* 0x000726000020f000 */
[----:B------:R-:W1:Y:S01]  /*5c40*/  LDC R25, c[0x0][0x648] ;  /* 0x00019200ff197b82 */ /* 0x000e620000000800 */
[-C--:B0-----:R-:W-:Y:S02]  /*5c50*/  SHF.R.U64 R19, R15, R11.reuse, R6 ;  /* 0x0000000b0f137219 */ /* 0x081fe40000001206 */
[----:B------:R-:W-:-:S02]  /*5c60*/  SHF.L.U32 R10, R10, R11, RZ ;  /* 0x0000000b0a0a7219 */ /* 0x000fc400000006ff */
[-C--:B------:R-:W-:Y:S01]  /*5c70*/  SHF.R.U32.HI R7, RZ, R11.reuse, R6 ;  /* 0x0000000bff077219 */ /* 0x080fe20000011606 */
[----:B------:R-:W-:Y:S01]  /*5c80*/  IMAD.MOV.U32 R6, RZ, RZ, R19 ;  /* 0x000000ffff067224 */ /* 0x000fe200078e0013 */
[----:B------:R-:W-:Y:S01]  /*5c90*/  SHF.L.U32 R24, R8, R11, RZ ;  /* 0x0000000b08187219 */ /* 0x000fe200000006ff */
[----:B------:R-:W0:Y:S01]  /*5ca0*/  LDC R28, c[0x0][0x638] ;  /* 0x00018e00ff1c7b82 */ /* 0x000e220000000800 */
[----:B------:R-:W-:-:S07]  /*5cb0*/  LOP3.LUT R30, RZ, R10, RZ, 0x33, !PT ;  /* 0x0000000aff1e7212 */ /* 0x000fce00078e33ff */
[----:B------:R-:W0:Y:S01]  /*5cc0*/  LDC R29, c[0x0][0x610] ;  /* 0x00018400ff1d7b82 */ /* 0x000e220000000800 */
[----:B---34-:R-:W-:Y:S05]  /*5cd0*/  @!P0 BRA `(.L_x_161) ;  /* 0x0000000000288947 */ /* 0x018fea0003800000 */
[----:B------:R-:W3:Y:S02]  /*5ce0*/  LDC R6, c[0x0][0x64c] ;  /* 0x00019300ff067b82 */ /* 0x000ee40000000800 */
[----:B---3--:R-:W-:-:S05]  /*5cf0*/  IADD3 R11, P0, R19, R6, RZ ;  /* 0x00000006130b7210 */ /* 0x008fca0007f1e0ff */
        /* <DEDUP_REMOVED lines=8> */
.L_x_161:
[----:B------:R-:W-:Y:S01]  /*5d80*/  ISETP.NE.AND P0, PT, R2, 0x1, PT ;  /* 0x000000010200780c */ /* 0x000fe20003f05270 */
[----:B--2---:R-:W-:Y:S01]  /*5d90*/  VIADD R9, R21, 0xffffffff ;  /* 0xffffffff15097836 */ /* 0x004fe20000000000 */
[----:B-1----:R-:W-:Y:S01]  /*5da0*/  SHF.R.U64 R7, R6, R25, R7 ;  /* 0x0000001906077219 */ /* 0x002fe20000001207 */
[----:B------:R-:W-:Y:S01]  /*5db0*/  IMAD.MOV R20, RZ, RZ, -R20 ;  /* 0x000000ffff147224 */ /* 0x000fe200078e0a14 */
[----:B------:R-:W-:Y:S02]  /*5dc0*/  LOP3.LUT R6, R15, R30, RZ, 0xc0, !PT ;  /* 0x0000001e0f067212 */ /* 0x000fe400078ec0ff */
[----:B------:R-:W-:Y:S01]  /*5dd0*/  LOP3.LUT R12, R12, R9, RZ, 0xc0, !PT ;  /* 0x000000090c0c7212 */ /* 0x000fe200078ec0ff */
[----:B------:R-:W-:Y:S01]  /*5de0*/  IMAD.MOV R8, RZ, RZ, -R7 ;  /* 0x000000ffff087224 */ /* 0x000fe200078e0a07 */
[----:B------:R-:W-:Y:S01]  /*5df0*/  MOV R9, 0x1 ;  /* 0x0000000100097802 */ /* 0x000fe20000000f00 */
[----:B------:R-:W-:-:S04]  /*5e00*/  IMAD R6, R24, R7, R6 ;  /* 0x0000000718067224 */ /* 0x000fc800078e0206 */
[----:B------:R-:W-:Y:S02]  /*5e10*/  @P0 IMAD R23, R22, R20, R5 ;  /* 0x0000001416170224 */ /* 0x000fe400078e0205 */
[----:B0-----:R-:W-:Y:S02]  /*5e20*/  IMAD R5, R8, R28, R19 ;  /* 0x0000001c08057224 */ /* 0x001fe400078e0213 */
[----:B------:R-:W-:Y:S02]  /*5e30*/  IMAD R19, R6, R29, R23 ;  /* 0x0000001d06137224 */ /* 0x000fe400078e0217 */
[----:B------:R-:W-:Y:S02]  /*5e40*/  IMAD R6, R5, R21, R12 ;  /* 0x0000001505067224 */ /* 0x000fe400078e020c */
[----:B------:R-:W-:-:S03]  /*5e50*/  IMAD.MOV.U32 R8, RZ, RZ, R14 ;  /* 0x000000ffff087224 */ /* 0x000fc600078e000e */
[----:B------:R-:W-:Y:S02]  /*5e60*/  SEL R20, R6, R19, !P0 ;  /* 0x0000001306147207 */ /* 0x000fe40004000000 */
[----:B------:R-:W-:-:S07]  /*5e70*/  SEL R19, R19, R6, !P0 ;  /* 0x0000000613137207 */ /* 0x000fce0004000000 */
.L_x_159:
[----:B------:R-:W-:-:S08]  /*5e80*/  NOP ;  /* 0x0000000000007918 */ /* 0x000fd00000000000 */
[----:B------:R-:W0:-:S00]  /*5e90*/  USETMAXREG.DEALLOC.CTAPOOL 0x28 ;  /* 0x00000028000079c8 */ /* 0x000e0000080e0500 */
[----:B0-----:R-:W-:-:S13]  /*5ea0*/  ISETP.NE.AND P0, PT, R0, RZ, PT ;  /* 0x000000ff0000720c */ /* 0x001fda0003f05270 */
[----:B------:R-:W-:Y:S05]  /*5eb0*/  @P0 EXIT ;  /* 0x000000000000094d */ /* 0x000fea0003800000 */
[----:B------:R-:W-:Y:S01]  /*5ec0*/  LOP3.LUT P0, RZ, R9, 0xff, RZ, 0xc0, !PT ;  /* 0x000000ff09ff7812 */ /* 0x000fe2000780c0ff */
[----:B------:R-:W-:Y:S02]  /*5ed0*/  IMAD.MOV.U32 R0, RZ, RZ, 0x1 ;  /* 0x00000001ff007424 */ /* 0x000fe400078e00ff */
[----:B------:R-:W-:-:S10]  /*5ee0*/  IMAD.MOV.U32 R12, RZ, RZ, RZ ;  /* 0x000000ffff0c7224 */ /* 0x000fd400078e00ff */
[----:B------:R-:W-:Y:S05]  /*5ef0*/  @!P0 BRA `(.L_x_162) ;  /* 0x0000000c000c8947 */ /* 0x000fea0003800000 */
[----:B------:R-:W0:Y:S01]  /*5f00*/  LDC R0, c[0x0][0x28c] ;  /* 0x0000a300ff007b82 */ /* 0x000e220000000800 */
[----:B------:R-:W-:Y:S01]  /*5f10*/  LOP3.LUT P0, RZ, R3, 0x1f, RZ, 0xc0, !PT ;  /* 0x0000001f03ff7812 */ /* 0x000fe2000780c0ff */
[----:B------:R-:W-:Y:S01]  /*5f20*/  ULDC UR5, c[0x0][0x658] ;  /* 0x0001960000057ab9 */ /* 0x000fe20000000800 */
[----:B------:R-:W-:Y:S01]  /*5f30*/  UMOV UR6, 0xffffffff ;  /* 0xffffffff00067882 */ /* 0x000fe20000000000 */
[----:B------:R-:W-:Y:S01]  /*5f40*/  BSSY B0, `(.L_x_162) ;  /* 0x00000be000007945 */ /* 0x000fe20003800000 */
[----:B------:R-:W-:Y:S01]  /*5f50*/  USHF.L.U32 UR6, UR6, UR5, URZ ;  /* 0x0000000506067299 */ /* 0x000fe2000800063f */
[C---:B------:R-:W-:Y:S01]  /*5f60*/  ISETP.NE.AND P2, PT, R4.reuse, RZ, PT ;  /* 0x000000ff0400720c */ /* 0x040fe20003f45270 */
[----:B------:R-:W-:Y:S01]  /*5f70*/  IMAD.MOV.U32 R13, RZ, RZ, 0x1 ;  /* 0x00000001ff0d7424 */ /* 0x000fe200078e00ff */
[----:B------:R-:W-:Y:S01]  /*5f80*/  ISETP.NE.OR P0, PT, R4, RZ, !P0 ;  /* 0x000000ff0400720c */ /* 0x000fe20004705670 */
[----:B------:R-:W-:Y:S01]  /*5f90*/  IMAD.MOV.U32 R12, RZ, RZ, RZ ;  /* 0x000000ffff0c7224 */ /* 0x000fe200078e00ff */
[----:B------:R-:W-:Y:S01]  /*5fa0*/  LOP3.LUT R11, R18, 0x2, RZ, 0xfc, !PT ;  /* 0x00000002120b7812 */ /* 0x000fe200078efcff */
[----:B------:R-:W-:Y:S01]  /*5fb0*/  ULDC UR4, c[0x0][0x600] ;  /* 0x0001800000047ab9 */ /* 0x000fe20000000800 */
[----:B------:R-:W-:Y:S01]  /*5fc0*/  UMOV UR7, 0x1 ;  /* 0x0000000100077882 */ /* 0x000fe20000000000 */
[----:B------:R-:W-:-:S02]  /*5fd0*/  UIADD3 UR15, UR4, -0x1, URZ ;  /* 0xffffffff040f7890 */ /* 0x000fc4000fffe03f */
[----:B------:R-:W-:Y:S02]  /*5fe0*/  USHF.L.U32 UR17, UR7, UR5, URZ ;  /* 0x0000000507117299 */ /* 0x000fe4000800063f */
[----:B------:R-:W-:Y:S01]  /*5ff0*/  ULOP3.LUT UR16, URZ, UR6, URZ, 0x33, !UPT ;  /* 0x000000063f107292 */ /* 0x000fe2000f8e333f */
[----:B------:R-:W-:Y:S01]  /*6000*/  ULDC.64 UR20, c[0x0][0x198] ;  /* 0x0000660000147ab9 */ /* 0x000fe20000000a00 */
[----:B0-----:R-:W-:-:S05]  /*6010*/  VIADD R0, R0, 0x1f ;  /* 0x0000001f00007836 */ /* 0x001fca0000000000 */
[----:B------:R-:W-:-:S04]  /*6020*/  SHF.R.S32.HI R3, RZ, 0x1f, R0 ;  /* 0x0000001fff037819 */ /* 0x000fc80000011400 */
[----:B------:R-:W-:Y:S01]  /*6030*/  LEA.HI R3, R3, R0, RZ, 0x5 ;  /* 0x0000000003037211 */ /* 0x000fe200078f28ff */
[----:B------:R-:W-:-:S03]  /*6040*/  IMAD.MOV.U32 R0, RZ, RZ, 0x1 ;  /* 0x00000001ff007424 */ /* 0x000fc600078e00ff */
[----:B------:R-:W-:-:S05]  /*6050*/  SHF.R.S32.HI R3, RZ, 0x5, R3 ;  /* 0x00000005ff037819 */ /* 0x000fca0000011403 */
[----:B------:R-:W-:-:S07]  /*6060*/  VIADD R10, R3, 0x1 ;  /* 0x00000001030a7836 */ /* 0x000fce0000000000 */
.L_x_174:
[----:B------:R-:W-:-:S03]  /*6070*/  UMOV UR4, 0xffffffff ;  /* 0xffffffff00047882 */ /* 0x000fc60000000000 */
[----:B------:R-:W-:Y:S05]  /*6080*/  BRA.DIV UR4, `(.L_x_163) ;  /* 0x0000000e04707947 */ /* 0x000fea000b800000 */
[----:B------:R-:W-:-:S13]  /*6090*/  ELECT P6, URZ, PT ;  /* 0x00000000003f782f */ /* 0x000fda00038c0000 */
.L_x_184:
[----:B------:R-:W0:Y:S01]  /*60a0*/  LDC R4, c[0x0][0x28c] ;  /* 0x0000a300ff047b82 */ /* 0x000e220000000800 */
[----:B------:R-:W-:Y:S01]  /*60b0*/  BSSY B1, `(.L_x_164) ;  /* 0x0000035000017945 */ /* 0x000fe20003800000 */
[----:B0-----:R-:W-:-:S13]  /*60c0*/  ISETP.LT.OR P6, PT, R4, 0x1, !P6 ;  /* 0x000000010400780c */ /* 0x001fda00077c1670 */
[----:B------:R-:W-:Y:S05]  /*60d0*/  @P6 BRA `(.L_x_165) ;  /* 0x0000000000c86947 */ /* 0x000fea0003800000 */
[----:B------:R-:W-:Y:S02]  /*60e0*/  IMAD.SHL.U32 R20, R20, 0x80, RZ ;  /* 0x0000008014147824 */ /* 0x000fe400078e00ff */
[----:B------:R-:W-:Y:S02]  /*60f0*/  IMAD.SHL.U32 R19, R19, 0x80, RZ ;  /* 0x0000008013137824 */ /* 0x000fe400078e00ff */
[----:B------:R-:W-:Y:S02]  /*6100*/  IMAD.MOV.U32 R21, RZ, RZ, RZ ;  /* 0x000000ffff157224 */ /* 0x000fe400078e00ff */
[----:B------:R-:W-:Y:S02]  /*6110*/  IMAD.MOV.U32 R4, RZ, RZ, R10 ;  /* 0x000000ffff047224 */ /* 0x000fe400078e000a */
[----:B------:R-:W-:Y:S02]  /*6120*/  IMAD.MOV.U32 R5, RZ, RZ, R0 ;  /* 0x000000ffff057224 */ /* 0x000fe400078e0000 */
[----:B------:R-:W-:-:S07]  /*6130*/  IMAD.MOV.U32 R6, RZ, RZ, R12 ;  /* 0x000000ffff067224 */ /* 0x000fce00078e000c */
.L_x_169:
[----:B------:R-:W0:Y:S01]  /*6140*/  S2R R14, SR_CgaCtaId ;  /* 0x00000000000e7919 */ /* 0x000e220000008800 */
[----:B------:R-:W-:Y:S01]  /*6150*/  MOV R7, 0x400 ;  /* 0x0000040000077802 */ /* 0x000fe20000000f00 */
[----:B------:R-:W1:Y:S03]  /*6160*/  @!P2 LDC R9, c[0x0][0x500] ;  /* 0x00014000ff09ab82 */ /* 0x000e660000000800 */
[----:B0-----:R-:W-:Y:S02]  /*6170*/  LEA R15, R14, R7, 0x18 ;  /* 0x000000070e0f7211 */ /* 0x001fe400078ec0ff */
[----:B------:R-:W-:-:S03]  /*6180*/  SHF.L.U32 R7, R5, 0x1f, RZ ;  /* 0x0000001f05077819 */ /* 0x000fc600000006ff */
[----:B------:R-:W-:-:S04]  /*6190*/  IMAD R14, R6, 0x8, R15 ;  /* 0x00000008060e7824 */ /* 0x000fc800078e020f */
[----:B------:R-:W0:Y:S02]  /*61a0*/  SYNCS.PHASECHK.TRANS64.TRYWAIT P1, [R14+URZ+0x18], R7 ;  /* 0x000018070e0075a7 */ /* 0x000e24000802017f */
[----:B01----:R-:W-:Y:S05]  /*61b0*/  @!P1 BRA `(.L_x_166) ;  /* 0x0000000c00449947 */ /* 0x003fea0003800000 */
.L_x_185:
[----:B0-----:R-:W-:Y:S01]  /*61c0*/  PRMT R7, R11, 0x9910, RZ ;  /* 0x000099100b077816 */ /* 0x001fe200000000ff */
[----:B------:R0:W-:Y:S03]  /*61d0*/  @!P2 SYNCS.ARRIVE.TRANS64 RZ, [R14+URZ], R9 ;  /* 0x000000090effa9a7 */ /* 0x0001e6000800003f */
[----:B------:R-:W-:-:S13]  /*61e0*/  ISETP.NE.AND P1, PT, R7, 0x2, PT ;  /* 0x000000020700780c */ /* 0x000fda0003f25270 */
[----:B0-----:R-:W-:Y:S05]  /*61f0*/  @P1 BRA `(.L_x_167) ;  /* 0x0000000000041947 */ /* 0x001fea0003800000 */
[----:B------:R-:W-:Y:S01]  /*6200*/  BPT.TRAP 0x1 ;  /* 0x000000040000795c */ /* 0x000fe20000300000 */
.L_x_167:
[----:B------:R-:W-:Y:S05]  /*6210*/  @P0 BRA `(.L_x_168) ;  /* 0x0000000000040947 */ /* 0x000fea0003800000 */
[----:B------:R-:W-:Y:S01]  /*6220*/  BPT.TRAP 0x1 ;  /* 0x000000040000795c */ /* 0x000fe20000300000 */
.L_x_168:
[----:B------:R-:W-:Y:S01]  /*6230*/  IMAD R15, R6, 0x4000, R15 ;  /* 0x00004000060f7824 */ /* 0x000fe200078e020f */
[----:B------:R-:W-:Y:S01]  /*6240*/  R2UR UR9, R14 ;  /* 0x000000000e0972ca */ /* 0x000fe200000e0000 */
[----:B------:R-:W-:Y:S01]  /*6250*/  VIADD R4, R4, 0xffffffff ;  /* 0xffffffff04047836 */ /* 0x000fe20000000000 */
[----:B------:R-:W-:Y:S01]  /*6260*/  UIADD3 UR4, UP0, UR20, 0xf0, URZ ;  /* 0x000000f014047890 */ /* 0x000fe2000ff1e03f */
[----:B------:R-:W-:Y:S01]  /*6270*/  R2UR UR11, R19 ;  /* 0x00000000130b72ca */ /* 0x000fe200000e0000 */
[----:B------:R-:W-:Y:S01]  /*6280*/  UIADD3 UR22, UP1, UR20, 0x1f0, URZ ;  /* 0x000001f014167890 */ /* 0x000fe2000ff3e03f */
[----:B------:R-:W-:Y:S01]  /*6290*/  R2UR UR8, R15 ;  /* 0x000000000f0872ca */ /* 0x000fe200000e0000 */
[----:B------:R-:W-:Y:S01]  /*62a0*/  UIADD3.X UR5, URZ, UR21, URZ, UP0, !UPT ;  /* 0x000000153f057290 */ /* 0x000fe200087fe43f */
[C---:B------:R-:W-:Y:S01]  /*62b0*/  R2UR UR10, R21.reuse ;  /* 0x00000000150a72ca */ /* 0x040fe200000e0000 */
[----:B------:R-:W-:Y:S01]  /*62c0*/  VIADD R6, R6, 0x1 ;  /* 0x0000000106067836 */ /* 0x000fe20000000000 */
[----:B------:R-:W-:Y:S01]  /*62d0*/  R2UR UR12, R8 ;  /* 0x00000000080c72ca */ /* 0x000fe200000e0000 */
[----:B------:R-:W-:Y:S01]  /*62e0*/  UIADD3.X UR23, URZ, UR21, URZ, UP1, !UPT ;  /* 0x000000153f177290 */ /* 0x000fe20008ffe43f */
[----:B------:R-:W-:Y:S01]  /*62f0*/  R2UR UR18, R20 ;  /* 0x00000000141272ca */ /* 0x000fe200000e0000 */
[----:B------:R-:W-:Y:S01]  /*6300*/  UMOV UR6, 0x0 ;  /* 0x0000000000067882 */ /* 0x000fe20000000000 */
[----:B------:R-:W-:Y:S01]  /*6310*/  ISETP.GT.AND P3, PT, R4, 0x1, PT ;  /* 0x000000010400780c */ /* 0x000fe20003f64270 */
[----:B------:R-:W-:Y:S01]  /*6320*/  UMOV UR7, 0x10000000 ;  /* 0x1000000000077882 */ /* 0x000fe20000000000 */
[----:B------:R-:W-:Y:S01]  /*6330*/  ISETP.NE.AND P1, PT, R6, 0x3, PT ;  /* 0x000000030600780c */ /* 0x000fe20003f25270 */
[----:B------:R-:W-:-:S02]  /*6340*/  VIADD R21, R21, 0x20 ;  /* 0x0000002015157836 */ /* 0x000fc40000000000 */
[----:B------:R-:W-:Y:S01]  /*6350*/  UIADD3 UR13, UR8, 0x100, URZ ;  /* 0x00000100080d7890 */ /* 0x000fe2000fffe03f */
[----:B------:R-:W-:Y:S01]  /*6360*/  SEL R14, RZ, 0x1, P1 ;  /* 0x00000001ff0e7807 */ /* 0x000fe20000800000 */
[----:B------:R-:W-:Y:S01]  /*6370*/  UIADD3 UR14, UR8, 0xc100, URZ ;  /* 0x0000c100080e7890 */ /* 0x000fe2000fffe03f */
[----:B------:R-:W-:Y:S02]  /*6380*/  SEL R6, R6, RZ, P1 ;  /* 0x000000ff06067207 */ /* 0x000fe40000800000 */
[----:B------:R-:W-:Y:S02]  /*6390*/  LOP3.LUT R5, R5, R14, RZ, 0x3c, !PT ;  /* 0x0000000e05057212 */ /* 0x000fe400078e3cff */
[----:B------:R-:W-:Y:S02]  /*63a0*/  UMOV UR8, UR13 ;  /* 0x0000000d00087c82 */ /* 0x000fe40008000000 */
[----:B------:R0:W-:Y:S02]  /*63b0*/  UTMALDG.3D [UR8], [UR4], desc[UR6] ;  /* 0x00000608040075b4 */ /* 0x0001e40008011000 */
[----:B0-----:R-:W-:Y:S01]  /*63c0*/  UMOV UR8, UR14 ;  /* 0x0000000e00087c82 */ /* 0x001fe20008000000 */
[----:B------:R-:W-:-:S02]  /*63d0*/  UMOV UR11, UR18 ;  /* 0x00000012000b7c82 */ /* 0x000fc40008000000 */
[----:B------:R0:W-:Y:S02]  /*63e0*/  UTMALDG.3D [UR8], [UR22], desc[UR6] ;  /* 0x00000608160075b4 */ /* 0x0001e40008011000 */
[----:B0-----:R-:W-:Y:S05]  /*63f0*/  @P3 BRA `(.L_x_169) ;  /* 0xfffffffc00503947 */ /* 0x001fea000383ffff */
.L_x_165:
[----:B------:R-:W-:Y:S05]  /*6400*/  BSYNC B1 ;  /* 0x0000000000017941 */ /* 0x000fea0003800000 */
.L_x_164:
[----:B------:R-:W-:Y:S01]  /*6410*/  LOP3.LUT P3, RZ, R13, 0xff, RZ, 0xc0, !PT ;  /* 0x000000ff0dff7812 */ /* 0x000fe2000786c0ff */
[----:B------:R-:W-:Y:S01]  /*6420*/  IMAD.IADD R12, R3, 0x1, R12 ;  /* 0x00000001030c7824 */ /* 0x000fe200078e020c */
[----:B------:R-:W-:Y:S01]  /*6430*/  IADD3 R16, P4, R16, UR36, RZ ;  /* 0x0000002410107c10 */ /* 0x000fe2000ff9e0ff */
[----:B------:R-:W-:Y:S01]  /*6440*/  ULDC.64 UR4, c[0x0][0x650] ;  /* 0x0001940000047ab9 */ /* 0x000fe20000000a00 */
[----:B------:R-:W-:Y:S01]  /*6450*/  BSSY B1, `(.L_x_170) ;  /* 0x000006a000017945 */ /* 0x000fe20003800000 */
[----:B------:R-:W-:Y:S01]  /*6460*/  IMAD.MOV.U32 R19, RZ, RZ, -0x1 ;  /* 0xffffffffff137424 */ /* 0x000fe200078e00ff */
[----:B------:R-:W-:Y:S01]  /*6470*/  ISETP.GT.U32.AND P1, PT, R12, 0x2, PT ;  /* 0x000000020c00780c */ /* 0x000fe20003f24070 */
[----:B------:R-:W-:Y:S01]  /*6480*/  IMAD.MOV.U32 R20, RZ, RZ, -0x1 ;  /* 0xffffffffff147424 */ /* 0x000fe200078e00ff */
[----:B------:R-:W-:Y:S01]  /*6490*/  IADD3.X R17, R17, UR42, RZ, P4, !PT ;  /* 0x0000002a11117c10 */ /* 0x000fe2000a7fe4ff */
[----:B------:R-:W-:Y:S01]  /*64a0*/  IMAD.MOV.U32 R8, RZ, RZ, -0x1 ;  /* 0xffffffffff087424 */ /* 0x000fe200078e00ff */
[----:B------:R-:W-:-:S02]  /*64b0*/  ISETP.LT.U32.AND P1, PT, R3, 0x3, P1 ;  /* 0x000000030300780c */ /* 0x000fc40000f21070 */
[----:B------:R-:W-:Y:S01]  /*64c0*/  PRMT R13, RZ, 0x7610, R13 ;  /* 0x00007610ff0d7816 */ /* 0x000fe2000000000d */
[----:B------:R-:W0:Y:S01]  /*64d0*/  @P3 S2R R5, SR_CgaCtaId ;  /* 0x0000000000053919 */ /* 0x000e220000008800 */
[----:B------:R-:W-:-:S04]  /*64e0*/  @P3 MOV R4, 0x400 ;  /* 0x0000040000043802 */ /* 0x000fc80000000f00 */
[----:B0-----:R-:W-:Y:S01]  /*64f0*/  @P3 LEA R6, R5, R4, 0x18 ;  /* 0x0000000405063211 */ /* 0x001fe200078ec0ff */
[----:B------:R-:W-:-:S03]  /*6500*/  IMAD.WIDE.U32 R4, R12, -0x55555555, RZ ;  /* 0xaaaaaaab0c047825 */ /* 0x000fc600078e00ff */
[----:B------:R0:W-:Y:S01]  /*6510*/  @P3 SYNCS.ARRIVE.TRANS64.A1T0 RZ, [R6+URZ+0x48], RZ ;  /* 0x000048ff06ff39a7 */ /* 0x0001e2000810003f */
[----:B------:R-:W-:Y:S02]  /*6520*/  ISETP.GE.U32.AND P3, PT, R3, 0x3, PT ;  /* 0x000000030300780c */ /* 0x000fe40003f66070 */
[----:B------:R-:W-:Y:S02]  /*6530*/  SHF.R.U32.HI R7, RZ, 0x1, R5 ;  /* 0x00000001ff077819 */ /* 0x000fe40000011605 */
[----:B------:R-:W-:Y:S02]  /*6540*/  SEL R5, RZ, 0x1, !P1 ;  /* 0x00000001ff057807 */ /* 0x000fe40004800000 */
[----:B------:R-:W-:Y:S01]  /*6550*/  ISETP.GE.U32.AND P1, PT, R16, UR4, PT ;  /* 0x0000000410007c0c */ /* 0x000fe2000bf26070 */
[----:B------:R-:W-:Y:S01]  /*6560*/  IMAD R12, R7, -0x3, R12 ;  /* 0xfffffffd070c7824 */ /* 0x000fe200078e020c */
[----:B------:R-:W-:Y:S02]  /*6570*/  LOP3.LUT R0, R0, R5, RZ, 0x3c, !PT ;  /* 0x0000000500007212 */ /* 0x000fe400078e3cff */
[----:B------:R-:W-:-:S02]  /*6580*/  ISETP.GE.U32.AND.EX P1, PT, R17, UR5, PT, P1 ;  /* 0x0000000511007c0c */ /* 0x000fc4000bf26110 */
[----:B------:R-:W-:Y:S02]  /*6590*/  PRMT R4, RZ, 0x7610, R4 ;  /* 0x00007610ff047816 */ /* 0x000fe40000000004 */
[----:B------:R-:W-:-:S09]  /*65a0*/  @P3 LOP3.LUT R0, R0, 0x1, R7, 0x78, !PT ;  /* 0x0000000100003812 */ /* 0x000fd200078e7807 */
[----:B0-----:R-:W-:Y:S05]  /*65b0*/  @P1 BRA `(.L_x_171) ;  /* 0x00000004004c1947 */ /* 0x001fea0003800000 */
[----:B------:R-:W-:Y:S01]  /*65c0*/  ULDC.64 UR4, c[0x0][0x628] ;  /* 0x00018a0000047ab9 */ /* 0x000fe20000000a00 */
[----:B------:R-:W0:Y:S01]  /*65d0*/  S2R R15, SR_CTAID.X ;  /* 0x00000000000f7919 */ /* 0x000e220000002500 */
[----:B------:R-:W-:Y:S01]  /*65e0*/  ISETP.NE.U32.AND P1, PT, RZ, UR4, PT ;  /* 0x00000004ff007c0c */ /* 0x000fe2000bf25070 */
[----:B------:R-:W-:Y:S01]  /*65f0*/  ULDC UR7, c[0x0][0x630] ;  /* 0x00018c0000077ab9 */ /* 0x000fe20000000800 */
[----:B------:R-:W-:Y:S01]  /*6600*/  IMAD.MOV.U32 R4, RZ, RZ, R16 ;  /* 0x000000ffff047224 */ /* 0x000fe200078e0010 */
[----:B------:R-:W1:Y:S01]  /*6610*/  S2R R14, SR_CTAID.Y ;  /* 0x00000000000e7919 */ /* 0x000e620000002600 */
[----:B------:R-:W-:Y:S02]  /*6620*/  ISETP.NE.AND.EX P1, PT, RZ, UR5, PT, P1 ;  /* 0x00000005ff007c0c */ /* 0x000fe4000bf25310 */
[----:B------:R-:W-:-:S11]  /*6630*/  MOV R5, R17 ;  /* 0x0000001100057202 */ /* 0x000fd60000000f00 */
[----:B------:R-:W-:Y:S05]  /*6640*/  @!P1 BRA `(.L_x_172) ;  /* 0x0000000000289947 */ /* 0x000fea0003800000 */
[----:B------:R-:W-:Y:S02]  /*6650*/  ULDC UR6, c[0x0][0x634] ;  /* 0x00018d0000067ab9 */ /* 0x000fe40000000800 */
[----:B------:R-:W-:-:S05]  /*6660*/  IADD3 R9, P1, R16, UR6, RZ ;  /* 0x0000000610097c10 */ /* 0x000fca000ff3e0ff */
[----:B------:R-:W-:-:S04]  /*6670*/  IMAD.X R19, RZ, RZ, R17, P1 ;  /* 0x000000ffff137224 */ /* 0x000fc800008e0611 */
[----:B------:R-:W-:-:S04]  /*6680*/  IMAD.WIDE.U32 R6, R19, UR4, RZ ;  /* 0x0000000413067c25 */ /* 0x000fc8000f8e00ff */
[----:B------:R-:W-:-:S04]  /*6690*/  IMAD.WIDE.U32 R6, P1, R9, UR5, R6 ;  /* 0x0000000509067c25 */ /* 0x000fc8000f820006 */
[----:B------:R-:W-:-:S04]  /*66a0*/  IMAD.WIDE.U32 R8, R9, UR4, RZ ;  /* 0x0000000409087c25 */ /* 0x000fc8000f8e00ff */
[----:B------:R-:W-:Y:S01]  /*66b0*/  IMAD.X R5, RZ, RZ, RZ, P1 ;  /* 0x000000ffff057224 */ /* 0x000fe200008e06ff */
[----:B------:R-:W-:Y:S01]  /*66c0*/  IADD3 RZ, P1, R9, R6, RZ ;  /* 0x0000000609ff7210 */ /* 0x000fe20007f3e0ff */
[----:B------:R-:W-:-:S04]  /*66d0*/  IMAD.MOV.U32 R4, RZ, RZ, R7 ;  /* 0x000000ffff047224 */ /* 0x000fc800078e0007 */
[----:B------:R-:W-:-:S08]  /*66e0*/  IMAD.WIDE.U32.X R4, R19, UR5, R4, P1 ;  /* 0x0000000513047c25 */ /* 0x000fd000088e0404 */
.L_x_172:
[--C-:B------:R-:W-:Y:S01]  /*66f0*/  SHF.R.U64 R8, R4, UR7, R5.reuse ;  /* 0x0000000704087c19 */ /* 0x100fe20008001205 */
[----:B------:R-:W-:Y:S01]  /*6700*/  ULDC.64 UR4, c[0x0][0x620] ;  /* 0x0001880000047ab9 */ /* 0x000fe20000000a00 */
[----:B------:R-:W-:Y:S01]  /*6710*/  SHF.R.U32.HI R4, RZ, UR7, R5 ;  /* 0x00000007ff047c19 */ /* 0x000fe20008011605 */
[----:B------:R-:W2:Y:S01]  /*6720*/  LDC R24, c[0x0][0x144] ;  /* 0x00005100ff187b82 */ /* 0x000ea20000000800 */
[----:B------:R-:W-:Y:S01]  /*6730*/  IADD3 R7, P1, RZ, -R8, RZ ;  /* 0x80000008ff077210 */ /* 0x000fe20007f3e0ff */
[----:B------:R-:W-:Y:S01]  /*6740*/  ULDC.64 UR8, c[0x0][0x640] ;  /* 0x0001900000087ab9 */ /* 0x000fe20000000a00 */
[----:B0-----:R-:W-:Y:S01]  /*6750*/  I2FP.F32.U32 R9, R15 ;  /* 0x0000000f00097245 */ /* 0x001fe20000201000 */
[----:B------:R-:W-:Y:S02]  /*6760*/  ULDC UR6, c[0x0][0x608] ;  /* 0x0001820000067ab9 */ /* 0x000fe40000000800 */
[----:B------:R-:W-:Y:S01]  /*6770*/  IMAD.X R4, RZ, RZ, ~R4, P1 ;  /* 0x000000ffff047224 */ /* 0x000fe200008e0e04 */
[----:B------:R-:W-:Y:S01]  /*6780*/  ISETP.NE.U32.AND P1, PT, RZ, UR8, PT ;  /* 0x00000008ff007c0c */ /* 0x000fe2000bf25070 */
[----:B------:R-:W0:Y:S02]  /*6790*/  LDC R21, c[0x0][0x148] ;  /* 0x00005200ff157b82 */ /* 0x000e240000000800 */
[----:B------:R-:W-:Y:S01]  /*67a0*/  IMAD R6, R4, UR4, RZ ;  /* 0x0000000404067c24 */ /* 0x000fe2000f8e02ff */
[----:B------:R-:W-:Y:S01]  /*67b0*/  ISETP.NE.AND.EX P1, PT, RZ, UR9, PT, P1 ;  /* 0x00000009ff007c0c */ /* 0x000fe2000bf25310 */
[----:B------:R-:W-:Y:S01]  /*67c0*/  IMAD.WIDE.U32 R4, R7, UR4, R16 ;  /* 0x0000000407047c25 */ /* 0x000fe2000f8e0010 */
[----:B------:R-:W-:-:S03]  /*67d0*/  ULDC UR4, c[0x0][0x150] ;  /* 0x0000540000047ab9 */ /* 0x000fc60000000800 */
[----:B------:R-:W-:Y:S02]  /*67e0*/  IMAD R7, R7, UR5, R6 ;  /* 0x0000000507077c24 */ /* 0x000fe4000f8e0206 */
[----:B------:R-:W-:Y:S01]  /*67f0*/  FMUL R6, R9, UR4 ;  /* 0x0000000409067c20 */ /* 0x000fe20008400000 */
[----:B------:R-:W-:Y:S01]  /*6800*/  ULDC UR4, c[0x0][0x618] ;  /* 0x0001860000047ab9 */ /* 0x000fe20000000800 */
[----:B------:R-:W-:Y:S01]  /*6810*/  ULDC UR5, c[0x0][0x154] ;  /* 0x0000550000057ab9 */ /* 0x000fe20000000800 */
[----:B------:R-:W-:-:S03]  /*6820*/  IMAD.IADD R5, R5, 0x1, R7 ;  /* 0x0000000105057824 */ /* 0x000fc600078e0207 */
[----:B------:R-:W3:Y:S02]  /*6830*/  F2I.U32.TRUNC.NTZ R6, R6 ;  /* 0x0000000600067305 */ /* 0x000ee4000020f000 */
[----:B------:R-:W-:Y:S02]  /*6840*/  SHF.R.U64 R9, R4, UR4, R5 ;  /* 0x0000000404097c19 */ /* 0x000fe40008001205 */
[----:B-1----:R-:W-:-:S05]  /*6850*/  I2FP.F32.U32 R4, R14 ;  /* 0x0000000e00047245 */ /* 0x002fca0000201000 */
[----:B------:R-:W-:Y:S01]  /*6860*/  FMUL R22, R4, UR5 ;  /* 0x0000000504167c20 */ /* 0x000fe20008400000 */
[----:B------:R-:W-:Y:S01]  /*6870*/  SHF.R.U32.HI R4, RZ, UR4, R5 ;  /* 0x00000004ff047c19 */ /* 0x000fe20008011605 */
[----:B------:R-:W-:-:S03]  /*6880*/  ULDC UR4, c[0x0][0x658] ;  /* 0x0001960000047ab9 */ /* 0x000fc60000000800 */
[--C-:B------:R-:W-:Y:S01]  /*6890*/  SHF.R.U64 R20, R9, UR6, R4.reuse ;  /* 0x0000000609147c19 */ /* 0x100fe20008001204 */
[----:B------:R-:W1:Y:S01]  /*68a0*/  F2I.U32.TRUNC.NTZ R22, R22 ;  /* 0x0000001600167305 */ /* 0x000e62000020f000 */
[----:B------:R-:W-:Y:S01]  /*68b0*/  SHF.R.U32.HI R5, RZ, UR6, R4 ;  /* 0x00000006ff057c19 */ /* 0x000fe20008011604 */
[----:B---3--:R-:W-:-:S03]  /*68c0*/  IMAD.MOV R6, RZ, RZ, -R6 ;  /* 0x000000ffff067224 */ /* 0x008fc600078e0a06 */
[----:B------:R-:W-:Y:S01]  /*68d0*/  SHF.R.U64 R19, R20, UR4, R5 ;  /* 0x0000000414137c19 */ /* 0x000fe20008001205 */
[----:B--2---:R-:W-:Y:S01]  /*68e0*/  IMAD R15, R24, R6, R15 ;  /* 0x00000006180f7224 */ /* 0x004fe200078e020f */
[----:B------:R-:W-:-:S03]  /*68f0*/  SHF.R.U32.HI R23, RZ, UR4, R5 ;  /* 0x00000004ff177c19 */ /* 0x000fc60008011605 */
[----:B------:R-:W-:Y:S02]  /*6900*/  IMAD.MOV.U32 R4, RZ, RZ, R19 ;  /* 0x000000ffff047224 */ /* 0x000fe400078e0013 */
[----:B------:R-:W-:Y:S01]  /*6910*/  IMAD.MOV.U32 R5, RZ, RZ, R23 ;  /* 0x000000ffff057224 */ /* 0x000fe200078e0017 */
[----:B-1----:R-:W-:Y:S06]  /*6920*/  @!P1 BRA `(.L_x_173) ;  /* 0x0000000000289947 */ /* 0x002fec0003800000 */
[----:B------:R-:W-:Y:S02]  /*6930*/  ULDC UR4, c[0x0][0x64c] ;  /* 0x0001930000047ab9 */ /* 0x000fe40000000800 */
[----:B------:R-:W-:-:S05]  /*6940*/  IADD3 R5, P1, R19, UR4, RZ ;  /* 0x0000000413057c10 */ /* 0x000fca000ff3e0ff */
[----:B------:R-:W-:-:S04]  /*6950*/  IMAD.X R23, RZ, RZ, R23, P1 ;  /* 0x000000ffff177224 */ /* 0x000fc800008e0617 */
[----:B------:R-:W-:-:S04]  /*6960*/  IMAD.WIDE.U32 R6, R23, UR8, RZ ;  /* 0x0000000817067c25 */ /* 0x000fc8000f8e00ff */
[----:B------:R-:W-:-:S04]  /*6970*/  IMAD.WIDE.U32 R6, P1, R5, UR9, R6 ;  /* 0x0000000905067c25 */ /* 0x000fc8000f820006 */
[----:B------:R-:W-:-:S04]  /*6980*/  IMAD.WIDE.U32 R4, R5, UR8, RZ ;  /* 0x0000000805047c25 */ /* 0x000fc8000f8e00ff */
[----:B------:R-:W-:Y:S01]  /*6990*/  IMAD.MOV.U32 R4, RZ, RZ, R7 ;  /* 0x000000ffff047224 */ /* 0x000fe200078e0007 */
[----:B------:R-:W-:Y:S01]  /*69a0*/  IADD3 RZ, P3, R5, R6, RZ ;  /* 0x0000000605ff7210 */ /* 0x000fe20007f7e0ff */
[----:B------:R-:W-:-:S04]  /*69b0*/  IMAD.X R5, RZ, RZ, RZ, P1 ;  /* 0x000000ffff057224 */ /* 0x000fc800008e06ff */
[----:B------:R-:W-:-:S08]  /*69c0*/  IMAD.WIDE.U32.X R4, R23, UR9, R4, P3 ;  /* 0x0000000917047c25 */ /* 0x000fd000098e0404 */
.L_x_173:
[----:B------:R-:W-:Y:S01]  /*69d0*/  ISETP.NE.AND P1, PT, R2, 0x1, PT ;  /* 0x000000010200780c */ /* 0x000fe20003f25270 */
[----:B------:R-:W-:Y:S01]  /*69e0*/  ULDC UR4, c[0x0][0x648] ;  /* 0x0001920000047ab9 */ /* 0x000fe20000000800 */
[----:B------:R-:W-:Y:S01]  /*69f0*/  LOP3.LUT R20, R20, UR16, RZ, 0xc0, !PT ;  /* 0x0000001014147c12 */ /* 0x000fe2000f8ec0ff */
[----:B------:R-:W-:Y:S01]  /*6a00*/  IMAD.MOV R22, RZ, RZ, -R22 ;  /* 0x000000ffff167224 */ /* 0x000fe200078e0a16 */
[----:B------:R-:W-:Y:S01]  /*6a10*/  SHF.R.U64 R5, R4, UR4, R5 ;  /* 0x0000000404057c19 */ /* 0x000fe20008001205 */
[----:B------:R-:W-:Y:S01]  /*6a20*/  ULDC UR4, c[0x0][0x638] ;  /* 0x00018e0000047ab9 */ /* 0x000fe20000000800 */
[----:B------:R-:W-:Y:S01]  /*6a30*/  LOP3.LUT R6, R9, UR15, RZ, 0xc0, !PT ;  /* 0x0000000f09067c12 */ /* 0x000fe2000f8ec0ff */
[----:B------:R-:W-:Y:S02]  /*6a40*/  ULDC UR5, c[0x0][0x610] ;  /* 0x0001840000057ab9 */ /* 0x000fe40000000800 */
[----:B------:R-:W-:Y:S02]  /*6a50*/  IMAD.MOV R4, RZ, RZ, -R5 ;  /* 0x000000ffff047224 */ /* 0x000fe400078e0a05 */
[----:B------:R-:W-:-:S02]  /*6a60*/  IMAD R20, R5, UR17, R20 ;  /* 0x0000001105147c24 */ /* 0x000fc4000f8e0214 */
[----:B0-----:R-:W-:Y:S02]  /*6a70*/  @P1 IMAD R15, R21, R22, R14 ;  /* 0x00000016150f1224 */ /* 0x001fe400078e020e */
[----:B------:R-:W-:Y:S01]  /*6a80*/  IMAD R19, R4, UR4, R19 ;  /* 0x0000000404137c24 */ /* 0x000fe2000f8e0213 */
[----:B------:R-:W-:Y:S01]  /*6a90*/  ULDC UR4, c[0x0][0x600] ;  /* 0x0001800000047ab9 */ /* 0x000fe20000000800 */
[----:B------:R-:W-:Y:S02]  /*6aa0*/  IMAD R15, R20, UR5, R15 ;  /* 0x00000005140f7c24 */ /* 0x000fe4000f8e020f */
[----:B------:R-:W-:Y:S02]  /*6ab0*/  IMAD R6, R19, UR4, R6 ;  /* 0x0000000413067c24 */ /* 0x000fe4000f8e0206 */
[----:B------:R-:W-:-:S03]  /*6ac0*/  IMAD.MOV.U32 R4, RZ, RZ, 0x1 ;  /* 0x00000001ff047424 */ /* 0x000fc600078e00ff */
[----:B------:R-:W-:Y:S02]  /*6ad0*/  SEL R20, R6, R15, !P1 ;  /* 0x0000000f06147207 */ /* 0x000fe40004800000 */
[----:B------:R-:W-:-:S07]  /*6ae0*/  SEL R19, R15, R6, !P1 ;  /* 0x000000060f137207 */ /* 0x000fce0004800000 */
.L_x_171:
[----:B------:R-:W-:Y:S05]  /*6af0*/  BSYNC B1 ;  /* 0x0000000000017941 */ /* 0x000fea0003800000 */
.L_x_170:
[----:B------:R-:W-:-:S13]  /*6b00*/  LOP3.LUT P1, RZ, R4, 0xff, RZ, 0xc0, !PT ;  /* 0x000000ff04ff7812 */ /* 0x000fda000782c0ff */
[----:B------:R-:W-:Y:S05]  /*6b10*/  @P1 BRA `(.L_x_174) ;  /* 0xfffffff400541947 */ /* 0x000fea000383ffff */
[----:B------:R-:W-:Y:S05]  /*6b20*/  BSYNC B0 ;  /* 0x0000000000007941 */ /* 0x000fea0003800000 */
.L_x_162:
[----:B------:R-:W-:-:S03]  /*6b30*/  UMOV UR4, 0xffffffff ;  /* 0xffffffff00047882 */ /* 0x000fc60000000000 */
[----:B------:R-:W-:Y:S05]  /*6b40*/  BRA.DIV UR4, `(.L_x_175) ;  /* 0x0000000204f47947 */ /* 0x000fea000b800000 */
[----:B------:R-:W-:-:S13]  /*6b50*/  ELECT P6, URZ, PT ;  /* 0x00000000003f782f */ /* 0x000fda00038c0000 */
.L_x_188:
[----:B------:R-:W-:Y:S04]  /*6b60*/  BSSY B0, `(.L_x_176) ;  /* 0x0000022000007945 */ /* 0x000fe80003800000 */
[----:B------:R-:W-:Y:S05]  /*6b70*/  @!P6 BRA `(.L_x_177) ;  /* 0x000000000080e947 */ /* 0x000fea0003800000 */
[----:B------:R-:W-:-:S04]  /*6b80*/  LOP3.LUT R18, R18, 0x2, RZ, 0xfc, !PT ;  /* 0x0000000212127812 */ /* 0x000fc800078efcff */
[----:B------:R-:W-:-:S13]  /*6b90*/  ISETP.NE.AND P0, PT, R18, 0x3, PT ;  /* 0x000000031200780c */ /* 0x000fda0003f05270 */
[----:B------:R-:W-:Y:S05]  /*6ba0*/  @!P0 BRA `(.L_x_178) ;  /* 0x0000000000048947 */ /* 0x000fea0003800000 */
[----:B------:R-:W-:Y:S01]  /*6bb0*/  BPT.TRAP 0x1 ;  /* 0x000000040000795c */ /* 0x000fe20000300000 */
.L_x_178:
[----:B------:R-:W0:Y:S01]  /*6bc0*/  S2R R3, SR_CgaCtaId ;  /* 0x0000000000037919 */ /* 0x000e220000008800 */
[----:B------:R-:W-:-:S04]  /*6bd0*/  MOV R2, 0x400 ;  /* 0x0000040000027802 */ /* 0x000fc80000000f00 */
[----:B0-----:R-:W-:Y:S02]  /*6be0*/  LEA R3, R3, R2, 0x18 ;  /* 0x0000000203037211 */ /* 0x001fe400078ec0ff */
[----:B------:R-:W-:-:S03]  /*6bf0*/  SHF.L.U32 R2, R0, 0x1f, RZ ;  /* 0x0000001f00027819 */ /* 0x000fc600000006ff */
[----:B------:R-:W-:-:S04]  /*6c00*/  VIADD R3, R3, 0x18 ;  /* 0x0000001803037836 */ /* 0x000fc80000000000 */
[C---:B------:R-:W-:Y:S02]  /*6c10*/  IMAD R7, R12.reuse, 0x8, R3 ;  /* 0x000000080c077824 */ /* 0x040fe400078e0203 */
[----:B------:R-:W-:Y:S02]  /*6c20*/  VIADD R12, R12, 0x1 ;  /* 0x000000010c0c7836 */ /* 0x000fe40000000000 */
[----:B------:R-:W0:Y:S03]  /*6c30*/  SYNCS.PHASECHK.TRANS64.TRYWAIT P0, [R7+URZ], R2 ;  /* 0x00000002070075a7 */ /* 0x000e26000800017f */
[----:B------:R-:W-:-:S04]  /*6c40*/  ISETP.NE.AND P1, PT, R12, 0x3, PT ;  /* 0x000000030c00780c */ /* 0x000fc80003f25270 */
[----:B------:R-:W-:Y:S02]  /*6c50*/  SEL R5, RZ, 0x1, P1 ;  /* 0x00000001ff057807 */ /* 0x000fe40000800000 */
[----:B------:R-:W-:Y:S02]  /*6c60*/  SEL R12, R12, RZ, P1 ;  /* 0x000000ff0c0c7207 */ /* 0x000fe40000800000 */
[----:B------:R-:W-:-:S03]  /*6c70*/  LOP3.LUT R5, R0, R5, RZ, 0x3c, !PT ;  /* 0x0000000500057212 */ /* 0x000fc600078e3cff */
[----:B------:R-:W-:Y:S01]  /*6c80*/  IMAD R9, R12, 0x8, R3 ;  /* 0x000000080c097824 */ /* 0x000fe200078e0203 */
[----:B------:R-:W-:Y:S01]  /*6c90*/  SHF.L.U32 R4, R5, 0x1f, RZ ;  /* 0x0000001f05047819 */ /* 0x000fe200000006ff */
[----:B0-----:R-:W-:Y:S06]  /*6ca0*/  @!P0 BRA `(.L_x_179) ;  /* 0x0000000000bc8947 */ /* 0x001fec0003800000 */
.L_x_189:
[----:B------:R-:W1:Y:S01]  /*6cb0*/  SYNCS.PHASECHK.TRANS64.TRYWAIT P0, [R9+URZ], R4 ;  /* 0x00000004090075a7 */ /* 0x000e62000800017f */
[----:B------:R-:W-:-:S05]  /*6cc0*/  VIADD R0, R12, 0x1 ;  /* 0x000000010c007836 */ /* 0x000fca0000000000 */
[----:B------:R-:W-:-:S04]  /*6cd0*/  ISETP.NE.AND P1, PT, R0, 0x3, PT ;  /* 0x000000030000780c */ /* 0x000fc80003f25270 */
[----:B0-----:R-:W-:Y:S02]  /*6ce0*/  SEL R2, RZ, 0x1, P1 ;  /* 0x00000001ff027807 */ /* 0x001fe40000800000 */
[----:B------:R-:W-:Y:S02]  /*6cf0*/  SEL R0, R0, RZ, P1 ;  /* 0x000000ff00007207 */ /* 0x000fe40000800000 */
[----:B------:R-:W-:Y:S01]  /*6d00*/  LOP3.LUT R2, R5, R2, RZ, 0x3c, !PT ;  /* 0x0000000205027212 */ /* 0x000fe200078e3cff */
[----:B-1----:R-:W-:Y:S06]  /*6d10*/  @!P0 BRA `(.L_x_180) ;  /* 0x0000000000b48947 */ /* 0x002fec0003800000 */
.L_x_190:
[----:B------:R-:W-:Y:S01]  /*6d20*/  IMAD R3, R0, 0x8, R3 ;  /* 0x0000000800037824 */ /* 0x000fe200078e0203 */
[----:B------:R-:W-:-:S07]  /*6d30*/  SHF.L.U32 R0, R2, 0x1f, RZ ;  /* 0x0000001f02007819 */ /* 0x000fce00000006ff */
.L_x_181:
[----:B-1----:R1:W2:Y:S02]  /*6d40*/  SYNCS.PHASECHK.TRANS64.TRYWAIT P0, [R3+URZ], R0 ;  /* 0x00000000030075a7 */ /* 0x0022a4000800017f */
[----:B--2---:R-:W-:Y:S05]  /*6d50*/  @!P0 NANOSLEEP.SYNCS 0x989680 ;  /* 0x009896800000895d */ /* 0x004fea0003900000 */
[----:B------:R-:W2:Y:S02]  /*6d60*/  @!P0 SYNCS.PHASECHK.TRANS64 P0, [R3+URZ], R0 ;  /* 0x00000000030085a7 */ /* 0x000ea4000800007f */
[----:B--2---:R-:W-:Y:S05]  /*6d70*/  @!P0 BRA `(.L_x_181) ;  /* 0xfffffffc00f08947 */ /* 0x004fea000383ffff */
.L_x_177:
[----:B------:R-:W-:Y:S05]  /*6d80*/  BSYNC B0 ;  /* 0x0000000000007941 */ /* 0x000fea0003800000 */
.L_x_176:
[----:B------:R-:W-:Y:S05]  /*6d90*/  EXIT ;  /* 0x000000000000794d */ /* 0x000fea0003800000 */
.L_x_17:
[----:B-1----:R1:W2:Y:S02]  /*6da0*/  SYNCS.PHASECHK.TRANS64.TRYWAIT P1, [R3+URZ], R0 ;  /* 0x00000000030075a7 */ /* 0x0022a4000802017f */
[----:B--2---:R-:W-:Y:S05]  /*6db0*/  @!P1 NANOSLEEP.SYNCS 0x989680 ;  /* 0x009896800000995d */ /* 0x004fea0003900000 */
[----:B------:R-:W2:Y:S02]  /*6dc0*/  @!P1 SYNCS.PHASECHK.TRANS64 P1, [R3+URZ], R0 ;  /* 0x00000000030095a7 */ /* 0x000ea4000802007f */
[----:B--2---:R-:W-:Y:S05]  /*6dd0*/  @!P1 BRA `(.L_x_17) ;  /* 0xfffffffc00f09947 */ /* 0x004fea000383ffff */
[----:B------:R-:W-:Y:S05]  /*6de0*/  BRA `(.L_x_16) ;  /* 0xffffffa400a87947 */ /* 0x000fea000383ffff */
.L_x_22:
[----:B-1----:R-:W-:-:S04]  /*6df0*/  IMAD.U32 R4, RZ, RZ, UR7 ;  /* 0x00000007ff047e24 */ /* 0x002fc8000f8e00ff */
[----:B------:R1:W2:Y:S03]  /*6e00*/  SYNCS.PHASECHK.TRANS64.TRYWAIT P1, [R4+URZ], R3 ;  /* 0x00000003040075a7 */ /* 0x0002a6000802017f */
[----:B--2---:R-:W-:Y:S05]  /*6e10*/  @!P1 NANOSLEEP.SYNCS 0x989680 ;  /* 0x009896800000995d */ /* 0x004fea0003900000 */
[----:B------:R-:W2:Y:S02]  /*6e20*/  @!P1 SYNCS.PHASECHK.TRANS64 P1, [R4+URZ], R3 ;  /* 0x00000003040095a7 */ /* 0x000ea4000802007f */
[----:B--2---:R-:W-:Y:S05]  /*6e30*/  @!P1 BRA `(.L_x_22) ;  /* 0xfffffffc00ec9947 */ /* 0x004fea000383ffff */
[----:B------:R-:W-:Y:S05]  /*6e40*/  BRA `(.L_x_21) ;  /* 0xffffffa800747947 */ /* 0x000fea000383ffff */
.L_x_163:
[----:B------:R-:W-:Y:S01]  /*6e50*/  BSSY B1, `(.L_x_182) ;  /* 0x0000006000017945 */ /* 0x000fe20003800000 */
[----:B------:R-:W-:-:S07]  /*6e60*/  IMAD.MOV.U32 R15, RZ, RZ, -0x1 ;  /* 0xffffffffff0f7424 */ /* 0x000fce00078e00ff */
[----:B------:R-:W-:Y:S05]  /*6e70*/  WARPSYNC.COLLECTIVE R15, `(.L_x_183) ;  /* 0x000000000f0c7348 */ /* 0x000fea0003c00000 */
[----:B------:R-:W-:Y:S02]  /*6e80*/  ELECT P6, UR62, PT ;  /* 0x00000000003e782f */ /* 0x000fe400038c0000 */
[----:B------:R-:W-:Y:S01]  /*6e90*/  MOV R14, UR62 ;  /* 0x0000003e000e7c02 */ /* 0x000fe20008000f00 */
[----:B------:R-:W-:Y:S10]  /*6ea0*/  ENDCOLLECTIVE ;  /* 0x000000000000791b */ /* 0x000ff40003800000 */
.L_x_183:
[----:B------:R-:W-:Y:S05]  /*6eb0*/  BSYNC B1 ;  /* 0x0000000000017941 */ /* 0x000fea0003800000 */
.L_x_182:
[----:B------:R-:W-:Y:S05]  /*6ec0*/  BRA `(.L_x_184) ;  /* 0xfffffff000747947 */ /* 0x000fea000383ffff */
.L_x_166:
[----:B0-----:R0:W1:Y:S02]  /*6ed0*/  SYNCS.PHASECHK.TRANS64.TRYWAIT P1, [R14+URZ+0x18], R7 ;  /* 0x000018070e0075a7 */ /* 0x001064000802017f */
[----:B-1----:R-:W-:Y:S05]  /*6ee0*/  @!P1 NANOSLEEP.SYNCS 0x989680 ;  /* 0x009896800000995d */ /* 0x002fea0003900000 */
[----:B------:R-:W1:Y:S02]  /*6ef0*/  @!P1 SYNCS.PHASECHK.TRANS64 P1, [R14+URZ+0x18], R7 ;  /* 0x000018070e0095a7 */ /* 0x000e64000802007f */
[----:B-1----:R-:W-:Y:S05]  /*6f00*/  @!P1 BRA `(.L_x_166) ;  /* 0xfffffffc00f09947 */ /* 0x002fea000383ffff */
[----:B------:R-:W-:Y:S05]  /*6f10*/  BRA `(.L_x_185) ;  /* 0xfffffff000a87947 */ /* 0x000fea000383ffff */
.L_x_175:
[----:B------:R-:W-:Y:S01]  /*6f20*/  BSSY B0, `(.L_x_186) ;  /* 0x0000006000007945 */ /* 0x000fe20003800000 */
[----:B------:R-:W-:-:S07]  /*6f30*/  IMAD.MOV.U32 R15, RZ, RZ, -0x1 ;  /* 0xffffffffff0f7424 */ /* 0x000fce00078e00ff */
[----:B------:R-:W-:Y:S05]  /*6f40*/  WARPSYNC.COLLECTIVE R15, `(.L_x_187) ;  /* 0x000000000f0c7348 */ /* 0x000fea0003c00000 */
[----:B------:R-:W-:Y:S02]  /*6f50*/  ELECT P6, UR62, PT ;  /* 0x00000000003e782f */ /* 0x000fe400038c0000 */
[----:B------:R-:W-:Y:S01]  /*6f60*/  MOV R14, UR62 ;  /* 0x0000003e000e7c02 */ /* 0x000fe20008000f00 */
[----:B------:R-:W-:Y:S10]  /*6f70*/  ENDCOLLECTIVE ;  /* 0x000000000000791b */ /* 0x000ff40003800000 */
.L_x_187:
[----:B------:R-:W-:Y:S05]  /*6f80*/  BSYNC B0 ;  /* 0x0000000000007941 */ /* 0x000fea0003800000 */
.L_x_186:
[----:B------:R-:W-:Y:S05]  /*6f90*/  BRA `(.L_x_188) ;  /* 0xfffffff800f07947 */ /* 0x000fea000383ffff */
.L_x_179:
[----:B0-----:R0:W1:Y:S02]  /*6fa0*/  SYNCS.PHASECHK.TRANS64.TRYWAIT P0, [R7+URZ], R2 ;  /* 0x00000002070075a7 */ /* 0x001064000800017f */
[----:B-1----:R-:W-:Y:S05]  /*6fb0*/  @!P0 NANOSLEEP.SYNCS 0x989680 ;  /* 0x009896800000895d */ /* 0x002fea0003900000 */
[----:B------:R-:W1:Y:S02]  /*6fc0*/  @!P0 SYNCS.PHASECHK.TRANS64 P0, [R7+URZ], R2 ;  /* 0x00000002070085a7 */ /* 0x000e64000800007f */
[----:B-1----:R-:W-:Y:S05]  /*6fd0*/  @!P0 BRA `(.L_x_179) ;  /* 0xfffffffc00f08947 */ /* 0x002fea000383ffff */
[----:B------:R-:W-:Y:S05]  /*6fe0*/  BRA `(.L_x_189) ;  /* 0xfffffffc00307947 */ /* 0x000fea000383ffff */
.L_x_180:
[----:B0-----:R0:W1:Y:S02]  /*6ff0*/  SYNCS.PHASECHK.TRANS64.TRYWAIT P0, [R9+URZ], R4 ;  /* 0x00000004090075a7 */ /* 0x001064000800017f */
[----:B-1----:R-:W-:Y:S05]  /*7000*/  @!P0 NANOSLEEP.SYNCS 0x989680 ;  /* 0x009896800000895d */ /* 0x002fea0003900000 */
[----:B------:R-:W1:Y:S02]  /*7010*/  @!P0 SYNCS.PHASECHK.TRANS64 P0, [R9+URZ], R4 ;  /* 0x00000004090085a7 */ /* 0x000e64000800007f */
[----:B-1----:R-:W-:Y:S05]  /*7020*/  @!P0 BRA `(.L_x_180) ;  /* 0xfffffffc00f08947 */ /* 0x002fea000383ffff */
[----:B------:R-:W-:Y:S05]  /*7030*/  BRA `(.L_x_190) ;  /* 0xfffffffc00387947 */ /* 0x000fea000383ffff */
.L_x_191:
[----:B------:R-:W-:-:S00]  /*7040*/  BRA `(.L_x_191) ;  /* 0xfffffffc00fc7947 */ /* 0x000fc0000383ffff */
[----:B------:R-:W-:-:S00]  /*7050*/  NOP ;  /* 0x0000000000007918 */ /* 0x000fc00000000000 */
        /* <DEDUP_REMOVED lines=10> */
.L_x_192:


//--------------------- .nv.global.init           --------------------------
	.section	.nv.global.init,"aw",@progbits
.nv.global.init:
	.type		$str$22,@object
	.size		$str$22,($str$23 - $str$22)
$str$22:
        /*0000*/ 	.byte	0x6b, 0x5f, 0x74, 0x69, 0x6c, 0x65, 0x5f, 0x63, 0x6f, 0x75, 0x6e, 0x74, 0x20, 0x3e, 0x3d, 0x20
        /*0010*/ 	.byte	0x31, 0x00
	.type		$str$23,@object
	.size		$str$23,(__unnamed_1 - $str$23)
$str$23:
        /*0012*/ 	.byte	0x2f, 0x74, 0x6d, 0x70, 0x2f, 0x63, 0x75, 0x74, 0x6c, 0x61, 0x73, 0x73, 0x5f, 0x73, 0x77, 0x65
        /*0022*/ 	.byte	0x65, 0x70, 0x5f, 0x73, 0x72, 0x63, 0x2f, 0x69, 0x6e, 0x63, 0x6c, 0x75, 0x64, 0x65, 0x2f, 0x63
        /*0032*/ 	.byte	0x75, 0x74, 0x6c, 0x61, 0x73, 0x73, 0x2f, 0x67, 0x65, 0x6d, 0x6d, 0x2f, 0x63, 0x6f, 0x6c, 0x6c
        /*0042*/ 	.byte	0x65, 0x63, 0x74, 0x69, 0x76, 0x65, 0x2f, 0x73, 0x6d, 0x39, 0x30, 0x5f, 0x6d, 0x6d, 0x61, 0x5f
        /*0052*/ 	.byte	0x74, 0x6d, 0x61, 0x5f, 0x67, 0x6d, 0x6d, 0x61, 0x5f, 0x73, 0x73, 0x5f, 0x77, 0x61, 0x72, 0x70
        /*0062*/ 	.byte	0x73, 0x70, 0x65, 0x63, 0x69, 0x61, 0x6c, 0x69, 0x7a, 0x65, 0x64, 0x2e, 0x68, 0x70, 0x70, 0x00
	.type		__unnamed_1,@object
	.size		__unnamed_1,(.L_0 - __unnamed_1)
__unnamed_1:
        /*0072*/ 	.byte	0x76, 0x6f, 0x69, 0x64, 0x20, 0x63, 0x75, 0x74, 0x6c, 0x61, 0x73, 0x73, 0x3a, 0x3a, 0x67, 0x65
        /* <DEDUP_REMOVED lines=175> */
        /*0b72*/ 	.byte	0x79, 0x5d, 0x00
.L_0:


//--------------------- .nv.shared._ZN7cutlass13device_kernelINS_4gemm6kernel13GemmUniversalIN4cute5tupleIJiiiiEEENS1_10collective13CollectiveMmaINS1_34MainloopSm90TmaGmmaWarpSpecializedILi3ENS5_IJNS4_1CILi1EEESB_SB_EEENS1_35KernelTmaWarpSpecializedCooperativeEEENS5_IJNSA_ILi128EEESF_NSA_ILi32EEEEEEfNS5_IJlSB_lEEEfSI_NS4_8TiledMMAINS4_8MMA_AtomIJNS4_4SM904GMMA30MMA_64x128x8_F32TF32TF32_SS_TNILNSM_7ScaleInE1ELSO_1EEEEEENS4_6LayoutINS5_IJNSA_ILi2EEESB_SB_EEENS5_IJSB_NSA_ILi0EEESU_EEEEENS5_IJNS4_10UnderscoreESX_SX_EEEEENS4_13SM90_TMA_LOADENS4_14ComposedLayoutINS4_7SwizzleILi3ELi4ELi3EEENS4_18smem_ptr_flag_bitsILi32EEENSR_INS5_IJNSA_ILi8EEESG_EEENS5_IJSG_SB_EEEEEEEvNS4_8identityES10_S1A_vS1B_EENS_8epilogue10collective6detail29Sm90TmaWarpSpecializedAdapterINS1E_15DefaultEpilogueIfSI_SI_NS1D_6thread17LinearCombinationIfLi1EffLNS1I_9ScaleType4KindE0ELNS_15FloatRoundStyleE2EfEENS1_15EpilogueDefaultEEEEEvvEEEEvNT_6ParamsE --------------------------
	.section	.nv.shared._ZN7cutlass13device_kernelINS_4gemm6kernel13GemmUniversalIN4cute5tupleIJiiiiEEENS1_10collective13CollectiveMmaINS1_34MainloopSm90TmaGmmaWarpSpecializedILi3ENS5_IJNS4_1CILi1EEESB_SB_EEENS1_35KernelTmaWarpSpecializedCooperativeEEENS5_IJNSA_ILi128EEESF_NSA_ILi32EEEEEEfNS5_IJlSB_lEEEfSI_NS4_8TiledMMAINS4_8MMA_AtomIJNS4_4SM904GMMA30MMA_64x128x8_F32TF32TF32_SS_TNILNSM_7ScaleInE1ELSO_1EEEEEENS4_6LayoutINS5_IJNSA_ILi2EEESB_SB_EEENS5_IJSB_NSA_ILi0EEESU_EEEEENS5_IJNS4_10UnderscoreESX_SX_EEEEENS4_13SM90_TMA_LOADENS4_14ComposedLayoutINS4_7SwizzleILi3ELi4ELi3EEENS4_18smem_ptr_flag_bitsILi32EEENSR_INS5_IJNSA_ILi8EEESG_EEENS5_IJSG_SB_EEEEEEEvNS4_8identityES10_S1A_vS1B_EENS_8epilogue10collective6detail29Sm90TmaWarpSpecializedAdapterINS1E_15DefaultEpilogueIfSI_SI_NS1D_6thread17LinearCombinationIfLi1EffLNS1I_9ScaleType4KindE0ELNS_15FloatRoundStyleE2EfEENS1_15EpilogueDefaultEEEEEvvEEEEvNT_6ParamsE,"aw",@nobits
	.sectionflags	@""
	.align	16
	.zero		1024


//--------------------- .nv.shared.reserved.0     --------------------------
	.section	.nv.shared.reserved.0,"aw",@nobits
	.weak		__nv_reservedSMEM_offset_0_alias
	.size		__nv_reservedSMEM_offset_0_alias, 0, 0
	.other		__nv_reservedSMEM_offset_0_alias,@"STO_CUDA_RESERVED_SHARED STV_DEFAULT"
__nv_reservedSMEM_offset_0_alias:
	.zero		0


//--------------------- .nv.global                --------------------------
	.section	.nv.global,"aw",@nobits
.nv.global:
	.type		_ZN40_INTERNAL_08bea370_4_k_cu_1f6b43fa_203544cute1_E,@object
	.size		_ZN40_INTERNAL_08bea370_4_k_cu_1f6b43fa_203544cute1_E,(_ZN40_INTERNAL_08bea370_4_k_cu_1f6b43fa_203544cuda3std3__45__cpo6cbeginE - _ZN40_INTERNAL_08bea370_4_k_cu_1f6b43fa_203544cute1_E)
_ZN40_INTERNAL_08bea370_4_k_cu_1f6b43fa_203544cute1_E:
	.zero		1
	.type		_ZN40_INTERNAL_08bea370_4_k_cu_1f6b43fa_203544cuda3std3__45__cpo6cbeginE,@object
	.size		_ZN40_INTERNAL_08bea370_4_k_cu_1f6b43fa_203544cuda3std3__45__cpo6cbeginE,(_ZN40_INTERNAL_08bea370_4_k_cu_1f6b43fa_203544cuda3std3__48in_placeE - _ZN40_INTERNAL_08bea370_4_k_cu_1f6b43fa_203544cuda3std3__45__cpo6cbeginE)
_ZN40_INTERNAL_08bea370_4_k_cu_1f6b43fa_203544cuda3std3__45__cpo6cbeginE:
	.zero		1
	.type		_ZN40_INTERNAL_08bea370_4_k_cu_1f6b43fa_203544cuda3std3__48in_placeE,@object
	.size		_ZN40_INTERNAL_08bea370_4_k_cu_1f6b43fa_203544cuda3std3__48in_placeE,(_ZN40_INTERNAL_08bea370_4_k_cu_1f6b43fa_203544cuda3std6ranges3__45__cpo9iter_moveE - _ZN40_INTERNAL_08bea370_4_k_cu_1f6b43fa_203544cuda3std3__48in_placeE)
_ZN40_INTERNAL_08bea370_4_k_cu_1f6b43fa_203544cuda3std3__48in_placeE:
	.zero		1
	.type		_ZN40_INTERNAL_08bea370_4_k_cu_1f6b43fa_203544cuda3std6ranges3__45__cpo9iter_moveE,@object
	.size		_ZN40_INTERNAL_08bea370_4_k_cu_1f6b43fa_203544cuda3std6ranges3__45__cpo9iter_moveE,(_ZN40_INTERNAL_08bea370_4_k_cu_1f6b43fa_203544cuda3std3__45__cpo5beginE - _ZN40_INTERNAL_08bea370_4_k_cu_1f6b43fa_203544cuda3std6ranges3__45__cpo9iter_moveE)
_ZN40_INTERNAL_08bea370_4_k_cu_1f6b43fa_203544cuda3std6ranges3__45__cpo9iter_moveE:
	.zero		1
	.type		_ZN40_INTERNAL_08bea370_4_k_cu_1f6b43fa_203544cuda3std3__45__cpo5beginE,@object
	.size		_ZN40_INTERNAL_08bea370_4_k_cu_1f6b43fa_203544cuda3std3__45__cpo5beginE,(_ZN40_INTERNAL_08bea370_4_k_cu_1f6b43fa_203544cuda3std3__442_GLOBAL__N__08bea370_4_k_cu_1f6b43fa_203546ignoreE - _ZN40_INTERNAL_08bea370_4_k_cu_1f6b43fa_203544cuda3std3__45__cpo5beginE)
_ZN40_INTERNAL_08bea370_4_k_cu_1f6b43fa_203544cuda3std3__45__cpo5beginE:
	.zero		1
	.type		_ZN40_INTERNAL_08bea370_4_k_cu_1f6b43fa_203544cuda3std3__442_GLOBAL__N__08bea370_4_k_cu_1f6b43fa_203546ignoreE,@object
	.size		_ZN40_INTERNAL_08bea370_4_k_cu_1f6b43fa_203544cuda3std3__442_GLOBAL__N__08bea370_4_k_cu_1f6b43fa_203546ignoreE,(_ZN40_INTERNAL_08bea370_4_k_cu_1f6b43fa_203544cute7productE - _ZN40_INTERNAL_08bea370_4_k_cu_1f6b43fa_203544cuda3std3__442_GLOBAL__N__08bea370_4_k_cu_1f6b43fa_203546ignoreE)
_ZN40_INTERNAL_08bea370_4_k_cu_1f6b43fa_203544cuda3std3__442_GLOBAL__N__08bea370_4_k_cu_1f6b43fa_203546ignoreE:
	.zero		1
	.type		_ZN40_INTERNAL_08bea370_4_k_cu_1f6b43fa_203544cute7productE,@object
	.size		_ZN40_INTERNAL_08bea370_4_k_cu_1f6b43fa_203544cute7productE,(_ZN40_INTERNAL_08bea370_4_k_cu_1f6b43fa_203544cuda3std3__45__cpo3endE - _ZN40_INTERNAL_08bea370_4_k_cu_1f6b43fa_203544cute7productE)
_ZN40_INTERNAL_08bea370_4_k_cu_1f6b43fa_203544cute7productE:
	.zero		1
	.type		_ZN40_INTERNAL_08bea370_4_k_cu_1f6b43fa_203544cuda3std3__45__cpo3endE,@object
	.size		_ZN40_INTERNAL_08bea370_4_k_cu_1f6b43fa_203544cuda3std3__45__cpo3endE,(_ZN40_INTERNAL_08bea370_4_k_cu_1f6b43fa_203544cuda3std3__419piecewise_constructE - _ZN40_INTERNAL_08bea370_4_k_cu_1f6b43fa_203544cuda3std3__45__cpo3endE)
_ZN40_INTERNAL_08bea370_4_k_cu_1f6b43fa_203544cuda3std3__45__cpo3endE:
	.zero		1
	.type		_ZN40_INTERNAL_08bea370_4_k_cu_1f6b43fa_203544cuda3std3__419piecewise_constructE,@object
	.size		_ZN40_INTERNAL_08bea370_4_k_cu_1f6b43fa_203544cuda3std3__419piecewise_constructE,(_ZN40_INTERNAL_08bea370_4_k_cu_1f6b43fa_203544cuda3std3__45__cpo4cendE - _ZN40_INTERNAL_08bea370_4_k_cu_1f6b43fa_203544cuda3std3__419piecewise_constructE)
_ZN40_INTERNAL_08bea370_4_k_cu_1f6b43fa_203544cuda3std3__419piecewise_constructE:
	.zero		1
	.type		_ZN40_INTERNAL_08bea370_4_k_cu_1f6b43fa_203544cuda3std3__45__cpo4cendE,@object
	.size		_ZN40_INTERNAL_08bea370_4_k_cu_1f6b43fa_203544cuda3std3__45__cpo4cendE,(_ZN40_INTERNAL_08bea370_4_k_cu_1f6b43fa_203544cuda3std6ranges3__45__cpo4swapE - _ZN40_INTERNAL_08bea370_4_k_cu_1f6b43fa_203544cuda3std3__45__cpo4cendE)
_ZN40_INTERNAL_08bea370_4_k_cu_1f6b43fa_203544cuda3std3__45__cpo4cendE:
	.zero		1
	.type		_ZN40_INTERNAL_08bea370_4_k_cu_1f6b43fa_203544cuda3std6ranges3__45__cpo4swapE,@object
	.size		_ZN40_INTERNAL_08bea370_4_k_cu_1f6b43fa_203544cuda3std6ranges3__45__cpo4swapE,(.L_8 - _ZN40_INTERNAL_08bea370_4_k_cu_1f6b43fa_203544cuda3std6ranges3__45__cpo4swapE)
_ZN40_INTERNAL_08bea370_4_k_cu_1f6b43fa_203544cuda3std6ranges3__45__cpo4swapE:
	.zero		1
.L_8:


//--------------------- .nv.constant0._ZN7cutlass13device_kernelINS_4gemm6kernel13GemmUniversalIN4cute5tupleIJiiiiEEENS1_10collective13CollectiveMmaINS1_34MainloopSm90TmaGmmaWarpSpecializedILi3ENS5_IJNS4_1CILi1EEESB_SB_EEENS1_35KernelTmaWarpSpecializedCooperativeEEENS5_IJNSA_ILi128EEESF_NSA_ILi32EEEEEEfNS5_IJlSB_lEEEfSI_NS4_8TiledMMAINS4_8MMA_AtomIJNS4_4SM904GMMA30MMA_64x128x8_F32TF32TF32_SS_TNILNSM_7ScaleInE1ELSO_1EEEEEENS4_6LayoutINS5_IJNSA_ILi2EEESB_SB_EEENS5_IJSB_NSA_ILi0EEESU_EEEEENS5_IJNS4_10UnderscoreESX_SX_EEEEENS4_13SM90_TMA_LOADENS4_14ComposedLayoutINS4_7SwizzleILi3ELi4ELi3EEENS4_18smem_ptr_flag_bitsILi32EEENSR_INS5_IJNSA_ILi8EEESG_EEENS5_IJSG_SB_EEEEEEEvNS4_8identityES10_S1A_vS1B_EENS_8epilogue10collective6detail29Sm90TmaWarpSpecializedAdapterINS1E_15DefaultEpilogueIfSI_SI_NS1D_6thread17LinearCombinationIfLi1EffLNS1I_9ScaleType4KindE0ELNS_15FloatRoundStyleE2EfEENS1_15EpilogueDefaultEEEEEvvEEEEvNT_6ParamsE --------------------------
	.section	.nv.constant0._ZN7cutlass13device_kernelINS_4gemm6kernel13GemmUniversalIN4cute5tupleIJiiiiEEENS1_10collective13CollectiveMmaINS1_34MainloopSm90TmaGmmaWarpSpecializedILi3ENS5_IJNS4_1CILi1EEESB_SB_EEENS1_35KernelTmaWarpSpecializedCooperativeEEENS5_IJNSA_ILi128EEESF_NSA_ILi32EEEEEEfNS5_IJlSB_lEEEfSI_NS4_8TiledMMAINS4_8MMA_AtomIJNS4_4SM904GMMA30MMA_64x128x8_F32TF32TF32_SS_TNILNSM_7ScaleInE1ELSO_1EEEEEENS4_6LayoutINS5_IJNSA_ILi2EEESB_SB_EEENS5_IJSB_NSA_ILi0EEESU_EEEEENS5_IJNS4_10UnderscoreESX_SX_EEEEENS4_13SM90_TMA_LOADENS4_14ComposedLayoutINS4_7SwizzleILi3ELi4ELi3EEENS4_18smem_ptr_flag_bitsILi32EEENSR_INS5_IJNSA_ILi8EEESG_EEENS5_IJSG_SB_EEEEEEEvNS4_8identityES10_S1A_vS1B_EENS_8epilogue10collective6detail29Sm90TmaWarpSpecializedAdapterINS1E_15DefaultEpilogueIfSI_SI_NS1D_6thread17LinearCombinationIfLi1EffLNS1I_9ScaleType4KindE0ELNS_15FloatRoundStyleE2EfEENS1_15EpilogueDefaultEEEEEvvEEEEvNT_6ParamsE,"a",@progbits
	.sectionflags	@""
	.align	4
.nv.constant0._ZN7cutlass13device_kernelINS_4gemm6kernel13GemmUniversalIN4cute5tupleIJiiiiEEENS1_10collective13CollectiveMmaINS1_34MainloopSm90TmaGmmaWarpSpecializedILi3ENS5_IJNS4_1CILi1EEESB_SB_EEENS1_35KernelTmaWarpSpecializedCooperativeEEENS5_IJNSA_ILi128EEESF_NSA_ILi32EEEEEEfNS5_IJlSB_lEEEfSI_NS4_8TiledMMAINS4_8MMA_AtomIJNS4_4SM904GMMA30MMA_64x128x8_F32TF32TF32_SS_TNILNSM_7ScaleInE1ELSO_1EEEEEENS4_6LayoutINS5_IJNSA_ILi2EEESB_SB_EEENS5_IJSB_NSA_ILi0EEESU_EEEEENS5_IJNS4_10UnderscoreESX_SX_EEEEENS4_13SM90_TMA_LOADENS4_14ComposedLayoutINS4_7SwizzleILi3ELi4ELi3EEENS4_18smem_ptr_flag_bitsILi32EEENSR_INS5_IJNSA_ILi8EEESG_EEENS5_IJSG_SB_EEEEEEEvNS4_8identityES10_S1A_vS1B_EENS_8epilogue10collective6detail29Sm90TmaWarpSpecializedAdapterINS1E_15DefaultEpilogueIfSI_SI_NS1D_6thread17LinearCombinationIfLi1EffLNS1I_9ScaleType4KindE0ELNS_15FloatRoundStyleE2EfEENS1_15EpilogueDefaultEEEEEvvEEEEvNT_6ParamsE:
	.zero		1664


//--------------------- SYMBOLS --------------------------

	.type		.nv.reservedSmem.offset0,@object
	.size		.nv.reservedSmem.offset0,0x4
	.type		__assertfail,@function
